	.headerflags	@"EF_CUDA_TEXMODE_UNIFIED EF_CUDA_64BIT_ADDRESS EF_CUDA_SM80 EF_CUDA_VIRTUAL_SM(EF_CUDA_SM80)"
	.elftype	@"ET_EXEC"


//--------------------- .nv.info                  --------------------------
	.section	.nv.info,"",@"SHT_CUDA_INFO"
	.align	4


	//----- nvinfo : EIATTR_REGCOUNT
	.align		4
        /*0000*/ 	.byte	0x04, 0x2f
        /*0002*/ 	.short	(.L_1 - .L_0)
	.align		4
.L_0:
        /*0004*/ 	.word	index@(candidate3)
        /*0008*/ 	.word	0x00000080


	//----- nvinfo : EIATTR_MAX_STACK_SIZE
	.align		4
.L_1:
        /*000c*/ 	.byte	0x04, 0x23
        /*000e*/ 	.short	(.L_3 - .L_2)
	.align		4
.L_2:
        /*0010*/ 	.word	index@(candidate3)
        /*0014*/ 	.word	0x00000000


	//----- nvinfo : EIATTR_MIN_STACK_SIZE
	.align		4
.L_3:
        /*0018*/ 	.byte	0x04, 0x12
        /*001a*/ 	.short	(.L_5 - .L_4)
	.align		4
.L_4:
        /*001c*/ 	.word	index@(candidate3)
        /*0020*/ 	.word	0x00000000


	//----- nvinfo : EIATTR_FRAME_SIZE
	.align		4
.L_5:
        /*0024*/ 	.byte	0x04, 0x11
        /*0026*/ 	.short	(.L_7 - .L_6)
	.align		4
.L_6:
        /*0028*/ 	.word	index@(candidate3)
        /*002c*/ 	.word	0x00000000
.L_7:


//--------------------- .nv.info.candidate3       --------------------------
	.section	.nv.info.candidate3,"",@"SHT_CUDA_INFO"
	.align	4


	//----- nvinfo : EIATTR_CUDA_API_VERSION
	.align		4
        /*0000*/ 	.byte	0x04, 0x37
        /*0002*/ 	.short	(.L_9 - .L_8)
.L_8:
        /*0004*/ 	.word	0x00000075


	//----- nvinfo : EIATTR_SW2861232_WAR
	.align		4
.L_9:
        /*0008*/ 	.byte	0x01, 0x35
	.zero		2


	//----- nvinfo : EIATTR_PARAM_CBANK
	.align		4
        /*000c*/ 	.byte	0x04, 0x0a
        /*000e*/ 	.short	(.L_11 - .L_10)
	.align		4
.L_10:
        /*0010*/ 	.word	index@(.nv.constant0.candidate3)
        /*0014*/ 	.short	0x0160
        /*0016*/ 	.short	0x0018


	//----- nvinfo : EIATTR_CBANK_PARAM_SIZE
	.align		4
.L_11:
        /*0018*/ 	.byte	0x03, 0x19
        /*001a*/ 	.short	0x0018


	//----- nvinfo : EIATTR_KPARAM_INFO
	.align		4
        /*001c*/ 	.byte	0x04, 0x17
        /*001e*/ 	.short	(.L_13 - .L_12)
.L_12:
        /*0020*/ 	.word	0x00000000
        /*0024*/ 	.short	0x0002
        /*0026*/ 	.short	0x0010
        /*0028*/ 	.byte	0x00, 0xf0, 0x21, 0x00


	//----- nvinfo : EIATTR_KPARAM_INFO
	.align		4
.L_13:
        /*002c*/ 	.byte	0x04, 0x17
        /*002e*/ 	.short	(.L_15 - .L_14)
.L_14:
        /*0030*/ 	.word	0x00000000
        /*0034*/ 	.short	0x0001
        /*0036*/ 	.short	0x0008
        /*0038*/ 	.byte	0x00, 0xf0, 0x21, 0x00


	//----- nvinfo : EIATTR_KPARAM_INFO
	.align		4
.L_15:
        /*003c*/ 	.byte	0x04, 0x17
        /*003e*/ 	.short	(.L_17 - .L_16)
.L_16:
        /*0040*/ 	.word	0x00000000
        /*0044*/ 	.short	0x0000
        /*0046*/ 	.short	0x0000
        /*0048*/ 	.byte	0x00, 0xf0, 0x21, 0x00


	//----- nvinfo : EIATTR_MAXREG_COUNT
	.align		4
.L_17:
        /*004c*/ 	.byte	0x03, 0x1b
        /*004e*/ 	.short	0x00ff


	//----- nvinfo : EIATTR_EXIT_INSTR_OFFSETS
	.align		4
        /*0050*/ 	.byte	0x04, 0x1c
        /*0052*/ 	.short	(.L_19 - .L_18)


	//   ....[0]....
.L_18:
        /*0054*/ 	.word	0x00006f30


	//----- nvinfo : EIATTR_MAX_THREADS
	.align		4
.L_19:
        /*0058*/ 	.byte	0x04, 0x05
        /*005a*/ 	.short	(.L_21 - .L_20)
.L_20:
        /*005c*/ 	.word	0x00000062
        /*0060*/ 	.word	0x00000001
        /*0064*/ 	.word	0x00000001
.L_21:


//--------------------- .nv.rel.action            --------------------------
	.section	.nv.rel.action,"",@"SHT_CUDA_RELOCINFO"
	.align	8
	.sectionentsize	8
        /*0000*/ 	.byte	0x4b, 0x00, 0x00, 0x00, 0x00, 0x00, 0x00, 0x00, 0x00, 0x02, 0x02, 0x08, 0x10, 0x0a, 0x2f, 0x22
        /* <DEDUP_REMOVED lines=13> */


//--------------------- .nv.constant0.candidate3  --------------------------
	.section	.nv.constant0.candidate3,"a",@progbits
	.align	4
.nv.constant0.candidate3:
	.zero		376


//--------------------- .text.candidate3          --------------------------
	.section	.text.candidate3,"ax",@progbits
	.sectionflags	@"SHF_BARRIERS=1"
	.sectioninfo	@"SHI_REGISTERS=128"
	.align	128
        .global         candidate3
        .type           candidate3,@function
        .size           candidate3,(.L_x_3 - candidate3)
        .other          candidate3,@"STO_CUDA_ENTRY STV_DEFAULT"
candidate3:
.text.candidate3:
[----:B------:R-:W-:-:S02]  /*0000*/  MOV R1, c[0x0][0x28] ;  /* 0x00000a0000017a02 */ /* 0x000fc40000000f00 */
[----:B------:R-:W0:Y:S01]  /*0010*/  S2R R0, SR_TID.X ;  /* 0x0000000000007919 */ /* 0x000e220000002100 */
[----:B------:R-:W-:Y:S01]  /*0020*/  HFMA2.MMA R32, -RZ, RZ, 0, 0 ;  /* 0x00000000ff207435 */ /* 0x000fe200000001ff */
[----:B------:R-:W-:Y:S01]  /*0030*/  MOV R81, RZ ;  /* 0x000000ff00517202 */ /* 0x000fe20000000f00 */
[----:B------:R-:W-:Y:S01]  /*0040*/  HFMA2.MMA R62, -RZ, RZ, 0, 0 ;  /* 0x00000000ff3e7435 */ /* 0x000fe200000001ff */
[----:B------:R-:W1:Y:S01]  /*0050*/  S2R R3, SR_CTAID.X ;  /* 0x0000000000037919 */ /* 0x000e620000002500 */
[----:B------:R-:W-:Y:S01]  /*0060*/  CS2R R48, SRZ ;  /* 0x0000000000307805 */ /* 0x000fe2000001ff00 */
[----:B------:R-:W-:Y:S01]  /*0070*/  CS2R R54, SRZ ;  /* 0x0000000000367805 */ /* 0x000fe2000001ff00 */
[----:B------:R-:W-:Y:S01]  /*0080*/  MOV R65, RZ ;  /* 0x000000ff00417202 */ /* 0x000fe20000000f00 */
[----:B------:R-:W-:Y:S01]  /*0090*/  ULDC.64 UR4, c[0x0][0x118] ;  /* 0x0000460000047ab9 */ /* 0x000fe20000000a00 */
[C---:B0-----:R-:W-:Y:S02]  /*00a0*/  IADD3 R4, R0.reuse, 0x5c, RZ ;  /* 0x0000005c00047810 */ /* 0x041fe40007ffe0ff */
[----:B------:R-:W-:-:S02]  /*00b0*/  IADD3 R8, R0, 0x62, RZ ;  /* 0x0000006200087810 */ /* 0x000fc40007ffe0ff */
[C---:B-1----:R-:W-:Y:S02]  /*00c0*/  SHF.L.U32 R85, R3.reuse, 0xf, RZ ;  /* 0x0000000f03557819 */ /* 0x042fe400000006ff */
[----:B------:R-:W-:Y:S02]  /*00d0*/  LOP3.LUT R4, R4, 0x7f, RZ, 0xc0, !PT ;  /* 0x0000007f04047812 */ /* 0x000fe400078ec0ff */
[----:B------:R-:W-:Y:S02]  /*00e0*/  SHF.L.U32 R80, R3, 0xf, RZ ;  /* 0x0000000f03507819 */ /* 0x000fe400000006ff */
[----:B------:R-:W-:Y:S02]  /*00f0*/  LOP3.LUT R85, R85, 0xffff8000, R4, 0xe2, !PT ;  /* 0xffff800055557812 */ /* 0x000fe400078ee204 */
[----:B------:R-:W-:Y:S02]  /*0100*/  LOP3.LUT R5, R8, 0x7f, RZ, 0xc0, !PT ;  /* 0x0000007f08057812 */ /* 0x000fe400078ec0ff */
[----:B------:R-:W-:-:S02]  /*0110*/  IADD3 R4, R0, 0x20, RZ ;  /* 0x0000002000047810 */ /* 0x000fc40007ffe0ff */
[----:B------:R-:W-:Y:S02]  /*0120*/  IADD3 R2, R0, 0x6a, RZ ;  /* 0x0000006a00027810 */ /* 0x000fe40007ffe0ff */
[----:B------:R-:W-:Y:S02]  /*0130*/  LOP3.LUT R80, R80, 0xffff8000, R5, 0xe2, !PT ;  /* 0xffff800050507812 */ /* 0x000fe400078ee205 */
[----:B------:R-:W-:Y:S02]  /*0140*/  SHF.L.U32 R9, R3, 0xf, RZ ;  /* 0x0000000f03097819 */ /* 0x000fe400000006ff */
[----:B------:R-:W-:Y:S02]  /*0150*/  IADD3 R6, R0, 0x46, RZ ;  /* 0x0000004600067810 */ /* 0x000fe40007ffe0ff */
[----:B------:R-:W-:Y:S02]  /*0160*/  LOP3.LUT R4, R4, 0x7f, RZ, 0xc0, !PT ;  /* 0x0000007f04047812 */ /* 0x000fe400078ec0ff */
[----:B------:R-:W-:-:S02]  /*0170*/  IADD3 R5, R0, 0x64, RZ ;  /* 0x0000006400057810 */ /* 0x000fc40007ffe0ff */
[C---:B------:R-:W-:Y:S02]  /*0180*/  SHF.L.U32 R87, R3.reuse, 0xf, RZ ;  /* 0x0000000f03577819 */ /* 0x040fe400000006ff */
[----:B------:R-:W-:Y:S02]  /*0190*/  LOP3.LUT R2, R2, 0x7f, RZ, 0xc0, !PT ;  /* 0x0000007f02027812 */ /* 0x000fe400078ec0ff */
[----:B------:R-:W-:Y:S02]  /*01a0*/  SHF.L.U32 R13, R3, 0xf, RZ ;  /* 0x0000000f030d7819 */ /* 0x000fe400000006ff */
[----:B------:R-:W-:Y:S02]  /*01b0*/  LOP3.LUT R6, R6, 0x7f, RZ, 0xc0, !PT ;  /* 0x0000007f06067812 */ /* 0x000fe400078ec0ff */
[----:B------:R-:W-:Y:S02]  /*01c0*/  LOP3.LUT R9, R9, 0xffff8000, R4, 0xe2, !PT ;  /* 0xffff800009097812 */ /* 0x000fe400078ee204 */
[----:B------:R-:W-:-:S02]  /*01d0*/  SHF.L.U32 R10, R3, 0xf, RZ ;  /* 0x0000000f030a7819 */ /* 0x000fc400000006ff */
[----:B------:R-:W-:Y:S02]  /*01e0*/  LOP3.LUT R5, R5, 0x7f, RZ, 0xc0, !PT ;  /* 0x0000007f05057812 */ /* 0x000fe400078ec0ff */
[C---:B------:R-:W-:Y:S02]  /*01f0*/  IADD3 R4, R0.reuse, 0x44, RZ ;  /* 0x0000004400047810 */ /* 0x040fe40007ffe0ff */
[----:B------:R-:W-:Y:S02]  /*0200*/  LOP3.LUT R87, R87, 0xffff8000, R2, 0xe2, !PT ;  /* 0xffff800057577812 */ /* 0x000fe400078ee202 */
[----:B------:R-:W-:Y:S02]  /*0210*/  IADD3 R2, R0, 0x3e, RZ ;  /* 0x0000003e00027810 */ /* 0x000fe40007ffe0ff */
[----:B------:R-:W-:Y:S02]  /*0220*/  LOP3.LUT R13, R13, 0xffff8000, R6, 0xe2, !PT ;  /* 0xffff80000d0d7812 */ /* 0x000fe400078ee206 */
[----:B------:R-:W-:Y:S01]  /*0230*/  LOP3.LUT R11, R10, 0xffff8000, R5, 0xe2, !PT ;  /* 0xffff80000a0b7812 */ /* 0x000fe200078ee205 */
[----:B------:R-:W-:Y:S01]  /*0240*/  IMAD.HI R5, R0, 0x5397829d, RZ ;  /* 0x5397829d00057827 */ /* 0x000fe200078e02ff */
[----:B------:R-:W-:-:S02]  /*0250*/  SHF.L.U32 R79, R3, 0xf, RZ ;  /* 0x0000000f034f7819 */ /* 0x000fc400000006ff */
[----:B------:R-:W-:Y:S02]  /*0260*/  IADD3 R6, R0, 0x26, RZ ;  /* 0x0000002600067810 */ /* 0x000fe40007ffe0ff */
[----:B------:R-:W-:Y:S02]  /*0270*/  LOP3.LUT R4, R4, 0x7f, RZ, 0xc0, !PT ;  /* 0x0000007f04047812 */ /* 0x000fe400078ec0ff */
[----:B------:R-:W-:Y:S02]  /*0280*/  IADD3 R10, R0, 0x4c, RZ ;  /* 0x0000004c000a7810 */ /* 0x000fe40007ffe0ff */
[C---:B------:R-:W-:Y:S02]  /*0290*/  SHF.L.U32 R7, R3.reuse, 0xf, RZ ;  /* 0x0000000f03077819 */ /* 0x040fe400000006ff */
[----:B------:R-:W-:Y:S02]  /*02a0*/  LOP3.LUT R2, R2, 0x7f, RZ, 0xc0, !PT ;  /* 0x0000007f02027812 */ /* 0x000fe400078ec0ff */
[----:B------:R-:W-:-:S02]  /*02b0*/  SHF.L.U32 R15, R3, 0xf, RZ ;  /* 0x0000000f030f7819 */ /* 0x000fc400000006ff */
[----:B------:R-:W-:Y:S02]  /*02c0*/  LOP3.LUT R6, R6, 0x7f, RZ, 0xc0, !PT ;  /* 0x0000007f06067812 */ /* 0x000fe400078ec0ff */
[----:B------:R-:W-:Y:S02]  /*02d0*/  LOP3.LUT R79, R79, 0xffff8000, R4, 0xe2, !PT ;  /* 0xffff80004f4f7812 */ /* 0x000fe400078ee204 */
[----:B------:R-:W-:Y:S02]  /*02e0*/  SHF.L.U32 R17, R3, 0xf, RZ ;  /* 0x0000000f03117819 */ /* 0x000fe400000006ff */
[----:B------:R-:W-:Y:S02]  /*02f0*/  LOP3.LUT R10, R10, 0x7f, RZ, 0xc0, !PT ;  /* 0x0000007f0a0a7812 */ /* 0x000fe400078ec0ff */
[----:B------:R-:W-:Y:S02]  /*0300*/  IADD3 R4, R0, 0x72, RZ ;  /* 0x0000007200047810 */ /* 0x000fe40007ffe0ff */
[----:B------:R-:W-:-:S02]  /*0310*/  LOP3.LUT R7, R7, 0xffff8000, R2, 0xe2, !PT ;  /* 0xffff800007077812 */ /* 0x000fc400078ee202 */
[----:B------:R-:W-:Y:S02]  /*0320*/  SHF.R.U32.HI R2, RZ, 0x1f, R5 ;  /* 0x0000001fff027819 */ /* 0x000fe40000011605 */
[----:B------:R-:W-:Y:S02]  /*0330*/  LOP3.LUT R78, R15, 0xffff8000, R6, 0xe2, !PT ;  /* 0xffff80000f4e7812 */ /* 0x000fe400078ee206 */
[----:B------:R-:W-:Y:S02]  /*0340*/  LOP3.LUT R76, R17, 0xffff8000, R10, 0xe2, !PT ;  /* 0xffff8000114c7812 */ /* 0x000fe400078ee20a */
[----:B------:R-:W-:Y:S02]  /*0350*/  SHF.L.U32 R73, R3, 0xf, RZ ;  /* 0x0000000f03497819 */ /* 0x000fe400000006ff */
[----:B------:R-:W-:Y:S02]  /*0360*/  IADD3 R6, R0, 0x54, RZ ;  /* 0x0000005400067810 */ /* 0x000fe40007ffe0ff */
[----:B------:R-:W-:-:S02]  /*0370*/  LOP3.LUT R4, R4, 0x7f, RZ, 0xc0, !PT ;  /* 0x0000007f04047812 */ /* 0x000fc400078ec0ff */
[C---:B------:R-:W-:Y:S02]  /*0380*/  IADD3 R10, R0.reuse, 0x36, RZ ;  /* 0x00000036000a7810 */ /* 0x040fe40007ffe0ff */
[----:B------:R-:W-:Y:S02]  /*0390*/  LEA.HI.SX32 R5, R5, R2, 0x1c ;  /* 0x0000000205057211 */ /* 0x000fe400078fe2ff */
[----:B------:R-:W-:Y:S02]  /*03a0*/  IADD3 R2, R0, 0x2e, RZ ;  /* 0x0000002e00027810 */ /* 0x000fe40007ffe0ff */
[----:B------:R-:W-:Y:S01]  /*03b0*/  LOP3.LUT R6, R6, 0x7f, RZ, 0xc0, !PT ;  /* 0x0000007f06067812 */ /* 0x000fe200078ec0ff */
[----:B------:R-:W-:Y:S01]  /*03c0*/  IMAD R83, R5, -0x31, R0 ;  /* 0xffffffcf05537824 */ /* 0x000fe200078e0200 */
[----:B------:R-:W-:Y:S02]  /*03d0*/  LOP3.LUT R73, R73, 0xffff8000, R4, 0xe2, !PT ;  /* 0xffff800049497812 */ /* 0x000fe400078ee204 */
[----:B------:R-:W-:-:S02]  /*03e0*/  LOP3.LUT R10, R10, 0x7f, RZ, 0xc0, !PT ;  /* 0x0000007f0a0a7812 */ /* 0x000fc400078ec0ff */
[----:B------:R-:W-:Y:S02]  /*03f0*/  SHF.L.U32 R4, R0, 0x4, RZ ;  /* 0x0000000400047819 */ /* 0x000fe400000006ff */
[----:B------:R-:W-:Y:S02]  /*0400*/  SHF.L.U32 R75, R3, 0xf, RZ ;  /* 0x0000000f034b7819 */ /* 0x000fe400000006ff */
[----:B------:R-:W-:Y:S02]  /*0410*/  LOP3.LUT R2, R2, 0x7f, RZ, 0xc0, !PT ;  /* 0x0000007f02027812 */ /* 0x000fe400078ec0ff */
[----:B------:R-:W-:Y:S02]  /*0420*/  LOP3.LUT R72, R15, 0xffff8000, R6, 0xe2, !PT ;  /* 0xffff80000f487812 */ /* 0x000fe400078ee206 */
[----:B------:R-:W-:Y:S02]  /*0430*/  LOP3.LUT R12, R17, 0xffff8000, R10, 0xe2, !PT ;  /* 0xffff8000110c7812 */ /* 0x000fe400078ee20a */
[----:B------:R-:W-:-:S02]  /*0440*/  IADD3 R6, R4, 0x55c0, RZ ;  /* 0x000055c004067810 */ /* 0x000fc40007ffe0ff */
[----:B------:R-:W-:Y:S02]  /*0450*/  IADD3 R10, R0, 0x7a, RZ ;  /* 0x0000007a000a7810 */ /* 0x000fe40007ffe0ff */
[----:B------:R-:W-:Y:S02]  /*0460*/  LOP3.LUT R75, R75, 0xffff8000, R2, 0xe2, !PT ;  /* 0xffff80004b4b7812 */ /* 0x000fe400078ee202 */
[----:B------:R-:W-:Y:S02]  /*0470*/  IADD3 R2, R4, 0x1ea0, RZ ;  /* 0x00001ea004027810 */ /* 0x000fe40007ffe0ff */
[----:B------:R-:W-:Y:S02]  /*0480*/  LOP3.LUT R6, R6, 0xfffff800, RZ, 0xc0, !PT ;  /* 0xfffff80006067812 */ /* 0x000fe400078ec0ff */
[----:B------:R-:W-:Y:S02]  /*0490*/  SHF.L.U32 R8, R8, 0x4, RZ ;  /* 0x0000000408087819 */ /* 0x000fe400000006ff */
[----:B------:R-:W-:-:S02]  /*04a0*/  LOP3.LUT R10, R10, 0x7f, RZ, 0xc0, !PT ;  /* 0x0000007f0a0a7812 */ /* 0x000fc400078ec0ff */
[----:B------:R-:W-:Y:S02]  /*04b0*/  LOP3.LUT R2, R2, 0xfffff800, RZ, 0xc0, !PT ;  /* 0xfffff80002027812 */ /* 0x000fe400078ec0ff */
[----:B------:R-:W-:Y:S02]  /*04c0*/  IADD3 R85, R6, R85, RZ ;  /* 0x0000005506557210 */ /* 0x000fe40007ffe0ff */
[----:B------:R-:W-:Y:S02]  /*04d0*/  LOP3.LUT R15, R8, 0xfffff800, RZ, 0xc0, !PT ;  /* 0xfffff800080f7812 */ /* 0x000fe400078ec0ff */
[----:B------:R-:W-:Y:S02]  /*04e0*/  LOP3.LUT R14, R17, 0xffff8000, R10, 0xe2, !PT ;  /* 0xffff8000110e7812 */ /* 0x000fe400078ee20a */
[C---:B------:R-:W-:Y:S02]  /*04f0*/  IADD3 R6, R4.reuse, 0x6200, RZ ;  /* 0x0000620004067810 */ /* 0x040fe40007ffe0ff */
[----:B------:R-:W-:-:S02]  /*0500*/  IADD3 R8, R4, 0x6e40, RZ ;  /* 0x00006e4004087810 */ /* 0x000fc40007ffe0ff */
[----:B------:R-:W-:Y:S02]  /*0510*/  IADD3 R10, R4, 0x7460, RZ ;  /* 0x00007460040a7810 */ /* 0x000fe40007ffe0ff */
[----:B------:R-:W-:Y:S02]  /*0520*/  IADD3 R87, R2, R87, RZ ;  /* 0x0000005702577210 */ /* 0x000fe40007ffe0ff */
[----:B------:R-:W-:Y:S02]  /*0530*/  IADD3 R2, R4, 0x5be0, RZ ;  /* 0x00005be004027810 */ /* 0x000fe40007ffe0ff */
[----:B------:R-:W-:Y:S02]  /*0540*/  LOP3.LUT R6, R6, 0xfffff800, RZ, 0xc0, !PT ;  /* 0xfffff80006067812 */ /* 0x000fe400078ec0ff */
[----:B------:R-:W-:Y:S02]  /*0550*/  LOP3.LUT R8, R8, 0xfffff800, RZ, 0xc0, !PT ;  /* 0xfffff80008087812 */ /* 0x000fe400078ec0ff */
[----:B------:R-:W-:-:S02]  /*0560*/  LOP3.LUT R10, R10, 0xfffff800, RZ, 0xc0, !PT ;  /* 0xfffff8000a0a7812 */ /* 0x000fc400078ec0ff */
[----:B------:R-:W-:Y:S02]  /*0570*/  LOP3.LUT R2, R2, 0xfffff800, RZ, 0xc0, !PT ;  /* 0xfffff80002027812 */ /* 0x000fe400078ec0ff */
[----:B------:R-:W-:Y:S02]  /*0580*/  IADD3 R90, R6, R9, RZ ;  /* 0x00000009065a7210 */ /* 0x000fe40007ffe0ff */
[----:B------:R-:W-:Y:S02]  /*0590*/  IADD3 R88, R8, R11, RZ ;  /* 0x0000000b08587210 */ /* 0x000fe40007ffe0ff */
[----:B------:R-:W-:Y:S02]  /*05a0*/  IADD3 R86, R10, R13, RZ ;  /* 0x0000000d0a567210 */ /* 0x000fe40007ffe0ff */
[C---:B------:R-:W-:Y:S02]  /*05b0*/  IADD3 R6, R4.reuse, 0x1260, RZ ;  /* 0x0000126004067810 */ /* 0x040fe40007ffe0ff */
[----:B------:R-:W-:-:S02]  /*05c0*/  IADD3 R8, R4, 0x24c0, RZ ;  /* 0x000024c004087810 */ /* 0x000fc40007ffe0ff */
[----:B------:R-:W-:Y:S02]  /*05d0*/  IADD3 R10, R4, 0x2ae0, RZ ;  /* 0x00002ae0040a7810 */ /* 0x000fe40007ffe0ff */
[----:B------:R-:W-:Y:S02]  /*05e0*/  IADD3 R92, R2, R7, RZ ;  /* 0x00000007025c7210 */ /* 0x000fe40007ffe0ff */
[----:B------:R-:W-:Y:S02]  /*05f0*/  LOP3.LUT R7, R6, 0xfffff800, RZ, 0xc0, !PT ;  /* 0xfffff80006077812 */ /* 0x000fe400078ec0ff */
[----:B------:R-:W-:Y:S02]  /*0600*/  LOP3.LUT R9, R8, 0xfffff800, RZ, 0xc0, !PT ;  /* 0xfffff80008097812 */ /* 0x000fe400078ec0ff */
[----:B------:R-:W-:Y:S02]  /*0610*/  LOP3.LUT R10, R10, 0xfffff800, RZ, 0xc0, !PT ;  /* 0xfffff8000a0a7812 */ /* 0x000fe400078ec0ff */
[----:B------:R-:W-:-:S02]  /*0620*/  IADD3 R6, R4, 0x3d40, RZ ;  /* 0x00003d4004067810 */ /* 0x000fc40007ffe0ff */
[C---:B------:R-:W-:Y:S02]  /*0630*/  IADD3 R2, R4.reuse, 0xc40, RZ ;  /* 0x00000c4004027810 */ /* 0x040fe40007ffe0ff */
[----:B------:R-:W-:Y:S02]  /*0640*/  IADD3 R8, R4, 0x4360, RZ ;  /* 0x0000436004087810 */ /* 0x000fe40007ffe0ff */
[----:B------:R-:W-:Y:S02]  /*0650*/  IADD3 R78, R78, R7, RZ ;  /* 0x000000074e4e7210 */ /* 0x000fe40007ffe0ff */
[----:B------:R-:W-:Y:S02]  /*0660*/  IADD3 R76, R76, R9, RZ ;  /* 0x000000094c4c7210 */ /* 0x000fe40007ffe0ff */
[----:B------:R-:W-:Y:S02]  /*0670*/  IADD3 R75, R75, R10, RZ ;  /* 0x0000000a4b4b7210 */ /* 0x000fe40007ffe0ff */
[----:B------:R-:W-:-:S02]  /*0680*/  LOP3.LUT R7, R6, 0xfffff800, RZ, 0xc0, !PT ;  /* 0xfffff80006077812 */ /* 0x000fc400078ec0ff */
[----:B------:R-:W-:Y:S02]  /*0690*/  LOP3.LUT R2, R2, 0xfffff800, RZ, 0xc0, !PT ;  /* 0xfffff80002027812 */ /* 0x000fe400078ec0ff */
[----:B------:R-:W-:Y:S02]  /*06a0*/  IADD3 R10, R4, 0x4fa0, RZ ;  /* 0x00004fa0040a7810 */ /* 0x000fe40007ffe0ff */
[----:B------:R-:W-:Y:S02]  /*06b0*/  LOP3.LUT R9, R8, 0xfffff800, RZ, 0xc0, !PT ;  /* 0xfffff80008097812 */ /* 0x000fe400078ec0ff */
[----:B------:R-:W-:Y:S02]  /*06c0*/  IADD3 R72, R72, R7, RZ ;  /* 0x0000000748487210 */ /* 0x000fe40007ffe0ff */
[----:B------:R-:W-:Y:S02]  /*06d0*/  IADD3 R79, R79, R2, RZ ;  /* 0x000000024f4f7210 */ /* 0x000fe40007ffe0ff */
[----:B------:R-:W-:-:S02]  /*06e0*/  LOP3.LUT R11, R10, 0xfffff800, RZ, 0xc0, !PT ;  /* 0xfffff8000a0b7812 */ /* 0x000fc400078ec0ff */
[----:B------:R-:W-:Y:S01]  /*06f0*/  IADD3 R7, R12, R9, RZ ;  /* 0x000000090c077210 */ /* 0x000fe20007ffe0ff */
[----:B------:R-:W-:Y:S01]  /*0700*/  HFMA2.MMA R12, -RZ, RZ, 0, 0 ;  /* 0x00000000ff0c7435 */ /* 0x000fe200000001ff */
[C---:B------:R-:W-:Y:S02]  /*0710*/  IADD3 R2, R4.reuse, 0x3720, RZ ;  /* 0x0000372004027810 */ /* 0x040fe40007ffe0ff */
[C---:B------:R-:W-:Y:S02]  /*0720*/  IADD3 R6, R4.reuse, 0x7a80, RZ ;  /* 0x00007a8004067810 */ /* 0x040fe40007ffe0ff */
[C---:B------:R-:W-:Y:S02]  /*0730*/  IADD3 R8, R4.reuse, 0x1880, RZ ;  /* 0x0000188004087810 */ /* 0x040fe40007ffe0ff */
[C---:B------:R-:W-:Y:S02]  /*0740*/  IADD3 R9, R4.reuse, 0x3100, RZ ;  /* 0x0000310004097810 */ /* 0x040fe40007ffe0ff */
[----:B------:R-:W-:-:S02]  /*0750*/  IADD3 R10, R4, 0x4980, RZ ;  /* 0x00004980040a7810 */ /* 0x000fc40007ffe0ff */
[----:B------:R-:W-:Y:S02]  /*0760*/  IADD3 R4, R4, 0x6820, RZ ;  /* 0x0000682004047810 */ /* 0x000fe40007ffe0ff */
[----:B------:R-:W-:Y:S02]  /*0770*/  LOP3.LUT R2, R2, 0xfffff800, RZ, 0xc0, !PT ;  /* 0xfffff80002027812 */ /* 0x000fe400078ec0ff */
[----:B------:R-:W-:Y:S02]  /*0780*/  LEA R89, R3, R0, 0xf ;  /* 0x0000000003597211 */ /* 0x000fe400078e78ff */
[----:B------:R-:W-:Y:S02]  /*0790*/  LOP3.LUT R6, R6, 0xfffff800, RZ, 0xc0, !PT ;  /* 0xfffff80006067812 */ /* 0x000fe400078ec0ff */
[----:B------:R-:W-:Y:S02]  /*07a0*/  LOP3.LUT R8, R8, 0xfffff800, RZ, 0xc0, !PT ;  /* 0xfffff80008087812 */ /* 0x000fe400078ec0ff */
[----:B------:R-:W-:-:S02]  /*07b0*/  LOP3.LUT R74, R9, 0xfffff800, RZ, 0xc0, !PT ;  /* 0xfffff800094a7812 */ /* 0x000fc400078ec0ff */
[----:B------:R-:W-:Y:S02]  /*07c0*/  LOP3.LUT R10, R10, 0xfffff800, RZ, 0xc0, !PT ;  /* 0xfffff8000a0a7812 */ /* 0x000fe400078ec0ff */
[----:B------:R-:W-:Y:S02]  /*07d0*/  LOP3.LUT R4, R4, 0xfffff800, RZ, 0xc0, !PT ;  /* 0xfffff80004047812 */ /* 0x000fe400078ec0ff */
[----:B------:R-:W-:Y:S02]  /*07e0*/  IADD3 R73, R73, R2, RZ ;  /* 0x0000000249497210 */ /* 0x000fe40007ffe0ff */
[----:B------:R-:W-:Y:S02]  /*07f0*/  LEA R82, R5, 0x6200, 0x9 ;  /* 0x0000620005527811 */ /* 0x000fe400078e48ff */
[----:B------:R-:W-:Y:S02]  /*0800*/  IADD3 R84, R89, 0x28, R6 ;  /* 0x0000002859547810 */ /* 0x000fe40007ffe006 */
[----:B------:R-:W-:-:S02]  /*0810*/  IADD3 R80, R80, R15, RZ ;  /* 0x0000000f50507210 */ /* 0x000fc40007ffe0ff */
[----:B------:R-:W-:Y:S02]  /*0820*/  IADD3 R2, R14, R11, RZ ;  /* 0x0000000b0e027210 */ /* 0x000fe40007ffe0ff */
[C---:B------:R-:W-:Y:S02]  /*0830*/  IADD3 R77, R89.reuse, R8, RZ ;  /* 0x00000008594d7210 */ /* 0x040fe40007ffe0ff */
[C---:B------:R-:W-:Y:S02]  /*0840*/  IADD3 R74, R89.reuse, R74, RZ ;  /* 0x0000004a594a7210 */ /* 0x040fe40007ffe0ff */
[C---:B------:R-:W-:Y:S02]  /*0850*/  IADD3 R5, R89.reuse, R10, RZ ;  /* 0x0000000a59057210 */ /* 0x040fe40007ffe0ff */
[----:B------:R-:W-:-:S02]  /*0860*/  IADD3 R6, R89, R4, RZ ;  /* 0x0000000459067210 */ /* 0x000fc40007ffe0ff */
.L_x_1:
[----:B------:R-:W-:Y:S01]  /*0870*/  MOV R4, 0x4 ;  /* 0x0000000400047802 */ /* 0x000fe20000000f00 */
[----:B------:R-:W-:Y:S01]  /*0880*/  IMAD R19, R81, 0x1880, R0 ;  /* 0x0000188051137824 */ /* 0x000fe200078e0200 */
[----:B------:R-:W-:Y:S06]  /*0890*/  BAR.SYNC 0x0 ;  /* 0x0000000000007b1d */ /* 0x000fec0000000000 */
[----:B------:R-:W-:-:S05]  /*08a0*/  IMAD.WIDE R18, R19, R4, c[0x0][0x160] ;  /* 0x0000580013127625 */ /* 0x000fca00078e0204 */
[----:B------:R-:W2:Y:S04]  /*08b0*/  LDG.E.CONSTANT R23, [R18.64+0x310] ;  /* 0x0003100412177981 */ /* 0x000ea8000c1e9900 */
[----:B------:R-:W3:Y:S04]  /*08c0*/  LDG.E.CONSTANT R47, [R18.64+0xab8] ;  /* 0x000ab804122f7981 */ /* 0x000ee8000c1e9900 */
[----:B------:R-:W4:Y:S04]  /*08d0*/  LDG.E.CONSTANT R27, [R18.64+0x1a08] ;  /* 0x001a0804121b7981 */ /* 0x000f28000c1e9900 */
[----:B------:R-:W5:Y:S04]  /*08e0*/  LDG.E.CONSTANT R29, [R18.64+0x498] ;  /* 0x00049804121d7981 */ /* 0x000f68000c1e9900 */
[----:B------:R-:W4:Y:S04]  /*08f0*/  LDG.E.CONSTANT R21, [R18.64+0x188] ;  /* 0x0001880412157981 */ /* 0x000f28000c1e9900 */
[----:B------:R-:W5:Y:S04]  /*0900*/  LDG.E.CONSTANT R41, [R18.64+0x620] ;  /* 0x0006200412297981 */ /* 0x000f68000c1e9900 */
[----:B------:R-:W5:Y:S04]  /*0910*/  LDG.E.CONSTANT R9, [R18.64] ;  /* 0x0000000412097981 */ /* 0x000f68000c1e9900 */
[----:B------:R-:W5:Y:S04]  /*0920*/  LDG.E.CONSTANT R51, [R18.64+0xc40] ;  /* 0x000c400412337981 */ /* 0x000f68000c1e9900 */
        /* <DEDUP_REMOVED lines=10> */
[----:B------:R0:W5:Y:S04]  /*09d0*/  LDG.E.CONSTANT R25, [R18.64+0x2028] ;  /* 0x0020280412197981 */ /* 0x000168000c1e9900 */
        /* <DEDUP_REMOVED lines=34> */
[----:B------:R0:W5:Y:S01]  /*0c00*/  LDG.E.CONSTANT R91, [R18.64+0x52b0] ;  /* 0x0052b004125b7981 */ /* 0x000162000c1e9900 */
[----:B------:R-:W-:-:S02]  /*0c10*/  ISETP.GT.AND P0, PT, R0, 0x57, PT ;  /* 0x000000570000780c */ /* 0x000fc40003f04270 */
[C---:B------:R-:W-:Y:S01]  /*0c20*/  LEA R38, R81.reuse, R86, 0x7 ;  /* 0x0000005651267211 */ /* 0x040fe200078e38ff */
[----:B--2---:R1:W-:Y:S02]  /*0c30*/  STS [R0.X4+0x310], R23 ;  /* 0x0003101700007388 */ /* 0x0043e40000004800 */
[----:B-1----:R-:W-:Y:S02]  /*0c40*/  LEA R23, R81, R89, 0x7 ;  /* 0x0000005951177211 */ /* 0x002fe400078e38ff */
[----:B---3--:R1:W-:Y:S03]  /*0c50*/  STS [R0.X4+0xab8], R47 ;  /* 0x000ab82f00007388 */ /* 0x0083e60000004800 */
[----:B------:R-:W-:Y:S01]  /*0c60*/  IMAD.WIDE R22, R23, R4, c[0x0][0x168] ;  /* 0x00005a0017167625 */ /* 0x000fe200078e0204 */
[----:B----4-:R-:W-:Y:S04]  /*0c70*/  STS [R0.X4+0x1a08], R27 ;  /* 0x001a081b00007388 */ /* 0x010fe80000004800 */
[----:B-1----:R1:W2:Y:S04]  /*0c80*/  LDG.E.CONSTANT R47, [R22.64] ;  /* 0x00000004162f7981 */ /* 0x0022a8000c1e9900 */
[----:B-----5:R3:W-:Y:S01]  /*0c90*/  STS [R0.X4+0x498], R29 ;  /* 0x0004981d00007388 */ /* 0x0207e20000004800 */
[----:B-1----:R-:W-:-:S03]  /*0ca0*/  LEA R23, R81, R87, 0x7 ;  /* 0x0000005751177211 */ /* 0x002fc600078e38ff */
[----:B------:R1:W-:Y:S01]  /*0cb0*/  STS [R0.X4+0x188], R21 ;  /* 0x0001881500007388 */ /* 0x0003e20000004800 */
[----:B---3--:R-:W-:Y:S01]  /*0cc0*/  LEA R29, R81, R79, 0x7 ;  /* 0x0000004f511d7211 */ /* 0x008fe200078e38ff */
[----:B------:R-:W-:Y:S01]  /*0cd0*/  IMAD.WIDE R26, R23, R4, c[0x0][0x168] ;  /* 0x00005a00171a7625 */ /* 0x000fe200078e0204 */
[C---:B------:R-:W-:Y:S01]  /*0ce0*/  LEA R23, R81.reuse, R76, 0x7 ;  /* 0x0000004c51177211 */ /* 0x040fe200078e38ff */
[----:B------:R3:W-:Y:S01]  /*0cf0*/  STS [R0.X4+0x620], R41 ;  /* 0x0006202900007388 */ /* 0x0007e20000004800 */
[----:B-1----:R-:W-:-:S03]  /*0d00*/  LEA R21, R81, R80, 0x7 ;  /* 0x0000005051157211 */ /* 0x002fc600078e38ff */
[----:B------:R1:W-:Y:S01]  /*0d10*/  STS [R0.X4], R9 ;  /* 0x0000000900007388 */ /* 0x0003e20000004800 */
[----:B------:R-:W-:-:S03]  /*0d20*/  IMAD.WIDE R22, R23, R4, c[0x0][0x168] ;  /* 0x00005a0017167625 */ /* 0x000fc600078e0204 */
[----:B------:R-:W-:Y:S01]  /*0d30*/  STS [R0.X4+0xc40], R51 ;  /* 0x000c403300007388 */ /* 0x000fe20000004800 */
[----:B---3--:R-:W-:-:S03]  /*0d40*/  LEA R41, R81, R78, 0x7 ;  /* 0x0000004e51297211 */ /* 0x008fc600078e38ff */
[----:B------:R-:W-:Y:S01]  /*0d50*/  STS [R0.X4+0xdc8], R53 ;  /* 0x000dc83500007388 */ /* 0x000fe20000004800 */
[----:B------:R-:W-:-:S03]  /*0d60*/  IMAD.WIDE R20, R21, R4, c[0x0][0x168] ;  /* 0x00005a0015147625 */ /* 0x000fc600078e0204 */
[----:B------:R-:W-:Y:S04]  /*0d70*/  STS [R0.X4+0xf50], R57 ;  /* 0x000f503900007388 */ /* 0x000fe80000004800 */
[----:B------:R-:W-:Y:S04]  /*0d80*/  STS [R0.X4+0x10d8], R59 ;  /* 0x0010d83b00007388 */ /* 0x000fe80000004800 */
[----:B------:R-:W-:Y:S04]  /*0d90*/  STS [R0.X4+0x1260], R61 ;  /* 0x0012603d00007388 */ /* 0x000fe80000004800 */
[----:B------:R-:W-:Y:S04]  /*0da0*/  STS [R0.X4+0x13e8], R63 ;  /* 0x0013e83f00007388 */ /* 0x000fe80000004800 */
[----:B------:R-:W-:Y:S04]  /*0db0*/  STS [R0.X4+0x1570], R67 ;  /* 0x0015704300007388 */ /* 0x000fe80000004800 */
[----:B------:R3:W-:Y:S04]  /*0dc0*/  STS [R0.X4+0x16f8], R69 ;  /* 0x0016f84500007388 */ /* 0x0007e80000004800 */
[----:B------:R4:W-:Y:S04]  /*0dd0*/  STS [R0.X4+0x1880], R71 ;  /* 0x0018804700007388 */ /* 0x0009e80000004800 */
[----:B-1----:R0:W5:Y:S04]  /*0de0*/  LDG.E.CONSTANT R9, [R18.64+0x3100] ;  /* 0x0031000412097981 */ /* 0x002168000c1e9900 */
[----:B---3--:R0:W3:Y:S04]  /*0df0*/  LDG.E.CONSTANT R69, [R18.64+0x55c0] ;  /* 0x0055c00412457981 */ /* 0x0080e8000c1e9900 */
[----:B----4-:R0:W4:Y:S04]  /*0e00*/  LDG.E.CONSTANT R71, [R18.64+0x5438] ;  /* 0x0054380412477981 */ /* 0x010128000c1e9900 */
[----:B------:R0:W4:Y:S04]  /*0e10*/  LDG.E.CONSTANT R67, [R18.64+0x5748] ;  /* 0x0057480412437981 */ /* 0x000128000c1e9900 */
[----:B------:R0:W4:Y:S04]  /*0e20*/  LDG.E.CONSTANT R63, [R18.64+0x58d0] ;  /* 0x0058d004123f7981 */ /* 0x000128000c1e9900 */
[----:B------:R0:W4:Y:S04]  /*0e30*/  LDG.E.CONSTANT R61, [R18.64+0x5a58] ;  /* 0x005a5804123d7981 */ /* 0x000128000c1e9900 */
[----:B------:R0:W4:Y:S04]  /*0e40*/  LDG.E.CONSTANT R59, [R18.64+0x5be0] ;  /* 0x005be004123b7981 */ /* 0x000128000c1e9900 */
[----:B------:R0:W4:Y:S04]  /*0e50*/  LDG.E.CONSTANT R57, [R18.64+0x5d68] ;  /* 0x005d680412397981 */ /* 0x000128000c1e9900 */
[----:B------:R0:W4:Y:S04]  /*0e60*/  LDG.E.CONSTANT R53, [R18.64+0x5ef0] ;  /* 0x005ef00412357981 */ /* 0x000128000c1e9900 */
[----:B------:R0:W4:Y:S04]  /*0e70*/  LDG.E.CONSTANT R51, [R18.64+0x6078] ;  /* 0x0060780412337981 */ /* 0x000128000c1e9900 */
[----:B------:R1:W-:Y:S04]  /*0e80*/  STS [R0.X4+0x1ea0], R39 ;  /* 0x001ea02700007388 */ /* 0x0003e80000004800 */
[----:B------:R1:W-:Y:S01]  /*0e90*/  STS [R0.X4+0x1b90], R33 ;  /* 0x001b902100007388 */ /* 0x0003e20000004800 */
[----:B0-----:R-:W-:-:S03]  /*0ea0*/  IMAD.WIDE R18, R29, R4, c[0x0][0x168] ;  /* 0x00005a001d127625 */ /* 0x001fc600078e0204 */
[----:B------:R0:W-:Y:S01]  /*0eb0*/  STS [R0.X4+0x2028], R25 ;  /* 0x0020281900007388 */ /* 0x0001e20000004800 */
[----:B------:R-:W-:-:S03]  /*0ec0*/  IMAD.WIDE R28, R41, R4, c[0x0][0x168] ;  /* 0x00005a00291c7625 */ /* 0x000fc600078e0204 */
[----:B-1----:R1:W4:Y:S01]  /*0ed0*/  LDG.E.CONSTANT R39, [R26.64] ;  /* 0x000000041a277981 */ /* 0x002322000c1e9900 */
[----:B------:R-:W-:-:S03]  /*0ee0*/  LEA R33, R81, R73, 0x7 ;  /* 0x0000004951217211 */ /* 0x000fc600078e38ff */
[----:B------:R1:W-:Y:S01]  /*0ef0*/  STS [R0.X4+0x7a8], R43 ;  /* 0x0007a82b00007388 */ /* 0x0003e20000004800 */
[----:B0-----:R-:W-:-:S03]  /*0f00*/  LEA R25, R81, R75, 0x7 ;  /* 0x0000004b51197211 */ /* 0x001fc600078e38ff */
[----:B------:R0:W-:Y:S01]  /*0f10*/  STS [R0.X4+0x1d18], R37 ;  /* 0x001d182500007388 */ /* 0x0001e20000004800 */
[----:B-1----:R-:W-:-:S03]  /*0f20*/  LEA R27, R81, R72, 0x7 ;  /* 0x00000048511b7211 */ /* 0x002fc600078e38ff */
[----:B------:R1:W-:Y:S04]  /*0f30*/  STS [R0.X4+0x930], R45 ;  /* 0x0009302d00007388 */ /* 0x0003e80000004800 */
[----:B------:R1:W4:Y:S04]  /*0f40*/  LDG.E.CONSTANT R43, [R18.64] ;  /* 0x00000004122b7981 */ /* 0x000328000c1e9900 */
[----:B0-----:R0:W4:Y:S04]  /*0f50*/  LDG.E.CONSTANT R37, [R22.64] ;  /* 0x0000000416257981 */ /* 0x001128000c1e9900 */
[----:B-1----:R1:W4:Y:S01]  /*0f60*/  LDG.E.CONSTANT R45, [R20.64] ;  /* 0x00000004142d7981 */ /* 0x002322000c1e9900 */
[----:B------:R-:W-:-:S03]  /*0f70*/  IMAD.WIDE R18, R33, R4, c[0x0][0x168] ;  /* 0x00005a0021127625 */ /* 0x000fc600078e0204 */
[----:B------:R1:W4:Y:S01]  /*0f80*/  LDG.E.CONSTANT R41, [R28.64] ;  /* 0x000000041c297981 */ /* 0x000322000c1e9900 */
[----:B0-----:R-:W-:Y:S01]  /*0f90*/  IMAD.WIDE R22, R27, R4, c[0x0][0x168] ;  /* 0x00005a001b167625 */ /* 0x001fe200078e0204 */
[----:B------:R-:W-:-:S03]  /*0fa0*/  LEA R27, R81, R2, 0x7 ;  /* 0x00000002511b7211 */ /* 0x000fc600078e38ff */
[----:B-1----:R-:W-:Y:S02]  /*0fb0*/  IMAD.WIDE R20, R25, R4, c[0x0][0x168] ;  /* 0x00005a0019147625 */ /* 0x002fe400078e0204 */
[----:B------:R0:W4:Y:S01]  /*0fc0*/  LDG.E.CONSTANT R25, [R18.64] ;  /* 0x0000000412197981 */ /* 0x000122000c1e9900 */
[----:B------:R-:W-:-:S03]  /*0fd0*/  LEA R29, R81, R7, 0x7 ;  /* 0x00000007511d7211 */ /* 0x000fc600078e38ff */
[----:B------:R1:W4:Y:S04]  /*0fe0*/  LDG.E.CONSTANT R33, [R20.64] ;  /* 0x0000000414217981 */ /* 0x000328000c1e9900 */
[----:B------:R1:W4:Y:S01]  /*0ff0*/  LDG.E.CONSTANT R23, [R22.64] ;  /* 0x0000000416177981 */ /* 0x000322000c1e9900 */
[----:B0-----:R-:W-:Y:S01]  /*1000*/  IMAD.WIDE R18, R27, R4, c[0x0][0x168] ;  /* 0x00005a001b127625 */ /* 0x001fe200078e0204 */
[----:B------:R-:W-:-:S03]  /*1010*/  LEA R27, R81, R92, 0x7 ;  /* 0x0000005c511b7211 */ /* 0x000fc600078e38ff */
[-C--:B-1----:R-:W-:Y:S01]  /*1020*/  IMAD.WIDE R20, R29, R4.reuse, c[0x0][0x168] ;  /* 0x00005a001d147625 */ /* 0x082fe200078e0204 */
[C---:B------:R-:W-:Y:S01]  /*1030*/  LEA R29, R81.reuse, R85, 0x7 ;  /* 0x00000055511d7211 */ /* 0x040fe200078e38ff */
[----:B------:R0:W4:Y:S01]  /*1040*/  LDG.E.CONSTANT R19, [R18.64] ;  /* 0x0000000412137981 */ /* 0x000122000c1e9900 */
[----:B------:R-:W-:Y:S01]  /*1050*/  LEA R22, R81, R77, 0x7 ;  /* 0x0000004d51167211 */ /* 0x000fe200078e38ff */
[-C--:B------:R-:W-:Y:S02]  /*1060*/  IMAD.WIDE R26, R27, R4.reuse, c[0x0][0x168] ;  /* 0x00005a001b1a7625 */ /* 0x080fe400078e0204 */
[----:B------:R1:W-:Y:S01]  /*1070*/  STS [R0.X4+0x2ae0], R11 ;  /* 0x002ae00b00007388 */ /* 0x0003e20000004800 */
[----:B------:R-:W-:Y:S01]  /*1080*/  IADD3 R22, R22, 0x8, RZ ;  /* 0x0000000816167810 */ /* 0x000fe20007ffe0ff */
[----:B------:R-:W-:Y:S02]  /*1090*/  IMAD.WIDE R28, R29, R4, c[0x0][0x168] ;  /* 0x00005a001d1c7625 */ /* 0x000fe400078e0204 */
[----:B------:R1:W-:Y:S01]  /*10a0*/  STS [R0.X4+0x2648], R35 ;  /* 0x0026482300007388 */ /* 0x0003e20000004800 */
[----:B0-----:R-:W-:-:S03]  /*10b0*/  LEA R18, R81, R74, 0x7 ;  /* 0x0000004a51127211 */ /* 0x001fc600078e38ff */
[----:B------:R0:W-:Y:S04]  /*10c0*/  STS [R0.X4+0x2958], R17 ;  /* 0x0029581100007388 */ /* 0x0001e80000004800 */
[----:B-1----:R1:W4:Y:S01]  /*10d0*/  LDG.E.CONSTANT R11, [R26.64] ;  /* 0x000000041a0b7981 */ /* 0x002322000c1e9900 */
[----:B------:R-:W-:-:S03]  /*10e0*/  LEA R35, R81, R90, 0x7 ;  /* 0x0000005a51237211 */ /* 0x000fc600078e38ff */
[----:B------:R1:W-:Y:S04]  /*10f0*/  STS [R0.X4+0x24c0], R31 ;  /* 0x0024c01f00007388 */ /* 0x0003e80000004800 */
[----:B0-----:R0:W4:Y:S01]  /*1100*/  LDG.E.CONSTANT R17, [R28.64] ;  /* 0x000000041c117981 */ /* 0x001122000c1e9900 */
[----:B-1----:R-:W-:Y:S01]  /*1110*/  IMAD.WIDE R26, R22, R4, c[0x0][0x168] ;  /* 0x00005a00161a7625 */ /* 0x002fe200078e0204 */
[C---:B------:R-:W-:Y:S02]  /*1120*/  LEA R22, R81.reuse, R5, 0x7 ;  /* 0x0000000551167211 */ /* 0x040fe400078e38ff */
[----:B------:R1:W-:Y:S01]  /*1130*/  STS [R0.X4+0x2df0], R24 ;  /* 0x002df01800007388 */ /* 0x0003e20000004800 */
[----:B------:R-:W-:-:S03]  /*1140*/  LEA R31, R81, R88, 0x7 ;  /* 0x00000058511f7211 */ /* 0x000fc600078e38ff */
[----:B------:R1:W-:Y:S01]  /*1150*/  STS [R0.X4+0x21b0], R34 ;  /* 0x0021b02200007388 */ /* 0x0003e20000004800 */
[----:B0-----:R-:W-:-:S03]  /*1160*/  IADD3 R29, R18, 0x10, RZ ;  /* 0x00000010121d7810 */ /* 0x001fc60007ffe0ff */
[----:B------:R0:W-:Y:S01]  /*1170*/  STS [R0.X4+0x27d0], R30 ;  /* 0x0027d01e00007388 */ /* 0x0001e20000004800 */
[----:B-1----:R-:W-:Y:S01]  /*1180*/  LEA R24, R81, R6, 0x7 ;  /* 0x0000000651187211 */ /* 0x002fe200078e38ff */
[-C--:B------:R-:W-:Y:S02]  /*1190*/  IMAD.WIDE R28, R29, R4.reuse, c[0x0][0x168] ;  /* 0x00005a001d1c7625 */ /* 0x080fe400078e0204 */
[----:B------:R1:W4:Y:S01]  /*11a0*/  LDG.E.CONSTANT R18, [R26.64] ;  /* 0x000000041a127981 */ /* 0x000322000c1e9900 */
[----:B------:R-:W-:Y:S01]  /*11b0*/  IADD3 R22, R22, 0x18, RZ ;  /* 0x0000001816167810 */ /* 0x000fe20007ffe0ff */
[-C--:B------:R-:W-:Y:S02]  /*11c0*/  IMAD.WIDE R34, R35, R4.reuse, c[0x0][0x168] ;  /* 0x00005a0023227625 */ /* 0x080fe400078e0204 */
[----:B------:R1:W-:Y:S02]  /*11d0*/  STS [R0.X4+0x2338], R36 ;  /* 0x0023382400007388 */ /* 0x0003e40000004800 */
[----:B0-----:R-:W-:-:S02]  /*11e0*/  IMAD.WIDE R30, R31, R4, c[0x0][0x168] ;  /* 0x00005a001f1e7625 */ /* 0x001fc400078e0204 */
[----:B------:R0:W-:Y:S01]  /*11f0*/  STS [R0.X4+0x2c68], R15 ;  /* 0x002c680f00007388 */ /* 0x0001e20000004800 */
[----:B-1----:R-:W-:-:S03]  /*1200*/  @!P0 LEA R27, R81, R84, 0x7 ;  /* 0x00000054511b8211 */ /* 0x002fc600078e38ff */
[----:B------:R1:W4:Y:S01]  /*1210*/  LDG.E.CONSTANT R21, [R20.64] ;  /* 0x0000000414157981 */ /* 0x000322000c1e9900 */
[----:B------:R-:W-:Y:S01]  /*1220*/  IADD3 R36, R24, 0x2, RZ ;  /* 0x0000000218247810 */ /* 0x000fe20007ffe0ff */
[-C--:B------:R-:W-:Y:S02]  /*1230*/  @!P0 IMAD.WIDE R26, R27, R4.reuse, c[0x0][0x168] ;  /* 0x00005a001b1a8625 */ /* 0x080fe400078e0204 */
[----:B------:R1:W-:Y:S04]  /*1240*/  STS [R0.X4+0x2f78], R13 ;  /* 0x002f780d00007388 */ /* 0x0003e80000004800 */
[----:B0-----:R0:W4:Y:S04]  /*1250*/  LDG.E.CONSTANT R15, [R34.64] ;  /* 0x00000004220f7981 */ /* 0x001128000c1e9900 */
[----:B-1----:R1:W4:Y:S04]  /*1260*/  LDG.E.CONSTANT R20, [R28.64] ;  /* 0x000000041c147981 */ /* 0x002328000c1e9900 */
[----:B------:R1:W4:Y:S01]  /*1270*/  LDG.E.CONSTANT R13, [R30.64] ;  /* 0x000000041e0d7981 */ /* 0x000322000c1e9900 */
[----:B0-----:R-:W-:-:S03]  /*1280*/  IMAD.WIDE R34, R22, R4, c[0x0][0x168] ;  /* 0x00005a0016227625 */ /* 0x001fc600078e0204 */
[----:B------:R-:W4:Y:S01]  /*1290*/  @!P0 LDG.E.CONSTANT R27, [R26.64] ;  /* 0x000000041a1b8981 */ /* 0x000f22000c1e9900 */
[----:B-1----:R-:W-:-:S03]  /*12a0*/  IMAD.WIDE R28, R36, R4, c[0x0][0x168] ;  /* 0x00005a00241c7625 */ /* 0x002fc600078e0204 */
[----:B------:R-:W4:Y:S01]  /*12b0*/  LDG.E.CONSTANT R35, [R34.64] ;  /* 0x0000000422237981 */ /* 0x000f22000c1e9900 */
[----:B------:R-:W-:-:S03]  /*12c0*/  IMAD.WIDE R30, R38, R4, c[0x0][0x168] ;  /* 0x00005a00261e7625 */ /* 0x000fc600078e0204 */
[----:B------:R-:W4:Y:S04]  /*12d0*/  LDG.E.CONSTANT R22, [R28.64] ;  /* 0x000000041c167981 */ /* 0x000f28000c1e9900 */
[----:B------:R-:W4:Y:S04]  /*12e0*/  LDG.E.CONSTANT R24, [R30.64] ;  /* 0x000000041e187981 */ /* 0x000f28000c1e9900 */
[----:B------:R-:W-:Y:S04]  /*12f0*/  STS [R0.X4+0x3288], R16 ;  /* 0x0032881000007388 */ /* 0x000fe80000004800 */
        /* <DEDUP_REMOVED lines=21> */
[----:B--2---:R-:W-:Y:S04]  /*1450*/  STS [R0.X4+0x6200], R47 ;  /* 0x0062002f00007388 */ /* 0x004fe80000004800 */
[----:B-----5:R-:W-:Y:S04]  /*1460*/  STS [R0.X4+0x3100], R9 ;  /* 0x0031000900007388 */ /* 0x020fe80000004800 */
[----:B---3--:R-:W-:Y:S04]  /*1470*/  STS [R0.X4+0x55c0], R69 ;  /* 0x0055c04500007388 */ /* 0x008fe80000004800 */
[----:B----4-:R-:W-:Y:S04]  /*1480*/  STS [R0.X4+0x5438], R71 ;  /* 0x0054384700007388 */ /* 0x010fe80000004800 */
        /* <DEDUP_REMOVED lines=23> */
[----:B------:R-:W-:Y:S04]  /*1600*/  @!P0 STS [R0.X4+0x80a0], R27 ;  /* 0x0080a01b00008388 */ /* 0x000fe80000004800 */
[----:B------:R-:W-:Y:S04]  /*1610*/  STS [R0.X4+0x7460], R35 ;  /* 0x0074602300007388 */ /* 0x000fe80000004800 */
[----:B------:R-:W-:Y:S04]  /*1620*/  STS [R0.X4+0x7c08], R22 ;  /* 0x007c081600007388 */ /* 0x000fe80000004800 */
[----:B------:R-:W-:Y:S04]  /*1630*/  STS [R0.X4+0x7f18], R24 ;  /* 0x007f181800007388 */ /* 0x000fe80000004800 */
[----:B------:R-:W-:Y:S06]  /*1640*/  BAR.SYNC 0x0 ;  /* 0x0000000000007b1d */ /* 0x000fec0000000000 */
[----:B------:R-:W-:Y:S04]  /*1650*/  LDS R59, [R83.X4] ;  /* 0x00000000533b7984 */ /* 0x000fe80000004800 */
[----:B------:R-:W0:Y:S04]  /*1660*/  LDS.128 R28, [R82] ;  /* 0x00000000521c7984 */ /* 0x000e280000000c00 */
[----:B------:R-:W1:Y:S04]  /*1670*/  LDS R56, [R83.X4+0xc4] ;  /* 0x0000c40053387984 */ /* 0x000e680000004800 */
[----:B------:R-:W2:Y:S04]  /*1680*/  LDS.128 R8, [R82+0x400] ;  /* 0x0004000052087984 */ /* 0x000ea80000000c00 */
[----:B------:R-:W3:Y:S04]  /*1690*/  LDS R53, [R83.X4+0x188] ;  /* 0x0001880053357984 */ /* 0x000ee80000004800 */
[----:B------:R-:W4:Y:S04]  /*16a0*/  LDS R52, [R83.X4+0x24c] ;  /* 0x00024c0053347984 */ /* 0x000f280000004800 */
[----:B------:R-:W5:Y:S04]  /*16b0*/  LDS.128 R20, [R82+0x800] ;  /* 0x0008000052147984 */ /* 0x000f680000000c00 */
[----:B------:R-:W5:Y:S04]  /*16c0*/  LDS.128 R44, [R82+0xc00] ;  /* 0x000c0000522c7984 */ /* 0x000f680000000c00 */
[----:B------:R-:W5:Y:S04]  /*16d0*/  LDS.128 R16, [R82+0x1000] ;  /* 0x0010000052107984 */ /* 0x000f680000000c00 */
[----:B------:R-:W5:Y:S04]  /*16e0*/  LDS.128 R24, [R82+0x1400] ;  /* 0x0014000052187984 */ /* 0x000f680000000c00 */
[----:B------:R-:W5:Y:S01]  /*16f0*/  LDS.128 R40, [R82+0x1c00] ;  /* 0x001c000052287984 */ /* 0x000f620000000c00 */
[----:B0-----:R-:W-:-:S03]  /*1700*/  FFMA R28, R28, R59, R12 ;  /* 0x0000003b1c1c7223 */ /* 0x001fc6000000000c */
[----:B------:R-:W-:Y:S04]  /*1710*/  LDS R63, [R83.X4+0x310] ;  /* 0x00031000533f7984 */ /* 0x000fe80000004800 */
[----:B------:R-:W0:Y:S04]  /*1720*/  LDS.128 R12, [R82+0x10] ;  /* 0x00001000520c7984 */ /* 0x000e280000000c00 */
[----:B------:R-:W0:Y:S01]  /*1730*/  LDS R58, [R83.X4+0x3d4] ;  /* 0x0003d400533a7984 */ /* 0x000e220000004800 */
[----:B-1----:R-:W-:-:S03]  /*1740*/  FFMA R28, R56, R29, R28 ;  /* 0x0000001d381c7223 */ /* 0x002fc6000000001c */
[----:B------:R-:W1:Y:S01]  /*1750*/  LDS.128 R36, [R82+0x1800] ;  /* 0x0018000052247984 */ /* 0x000e620000000c00 */
[----:B--2---:R-:W-:Y:S02]  /*1760*/  FFMA R8, R59, R8, R32 ;  /* 0x000000083b087223 */ /* 0x004fe40000000020 */
[C---:B---3--:R-:W-:Y:S01]  /*1770*/  FFMA R28, R53.reuse, R30, R28 ;  /* 0x0000001e351c7223 */ /* 0x048fe2000000001c */
[----:B------:R-:W-:Y:S01]  /*1780*/  LDS.128 R32, [R82+0x810] ;  /* 0x0008100052207984 */ /* 0x000fe20000000c00 */
[----:B------:R-:W-:Y:S02]  /*1790*/  FFMA R8, R56, R9, R8 ;  /* 0x0000000938087223 */ /* 0x000fe40000000008 */
[----:B----4-:R-:W-:Y:S01]  /*17a0*/  FFMA R57, R52, R31, R28 ;  /* 0x0000001f34397223 */ /* 0x010fe2000000001c */
[----:B------:R-:W-:Y:S01]  /*17b0*/  LDS R61, [R83.X4+0x498] ;  /* 0x00049800533d7984 */ /* 0x000fe20000004800 */
[----:B------:R-:W-:-:S03]  /*17c0*/  FFMA R8, R53, R10, R8 ;  /* 0x0000000a35087223 */ /* 0x000fc60000000008 */
[----:B------:R-:W2:Y:S01]  /*17d0*/  LDS.128 R28, [R82+0x410] ;  /* 0x00041000521c7984 */ /* 0x000ea20000000c00 */
[C---:B-----5:R-:W-:Y:S02]  /*17e0*/  FFMA R20, R59.reuse, R20, R48 ;  /* 0x000000143b147223 */ /* 0x060fe40000000030 */
[C---:B------:R-:W-:Y:S01]  /*17f0*/  FFMA R44, R59.reuse, R44, R49 ;  /* 0x0000002c3b2c7223 */ /* 0x040fe20000000031 */
[----:B------:R-:W-:Y:S01]  /*1800*/  LDS R60, [R83.X4+0x55c] ;  /* 0x00055c00533c7984 */ /* 0x000fe20000004800 */
[----:B------:R-:W-:Y:S02]  /*1810*/  FFMA R16, R59, R16, R54 ;  /* 0x000000103b107223 */ /* 0x000fe40000000036 */
[----:B------:R-:W-:Y:S01]  /*1820*/  FFMA R54, R52, R11, R8 ;  /* 0x0000000b34367223 */ /* 0x000fe20000000008 */
[----:B------:R-:W-:Y:S01]  /*1830*/  LDS.128 R48, [R82+0xc10] ;  /* 0x000c100052307984 */ /* 0x000fe20000000c00 */
[----:B------:R-:W-:-:S03]  /*1840*/  FFMA R20, R56, R21, R20 ;  /* 0x0000001538147223 */ /* 0x000fc60000000014 */
[----:B------:R-:W3:Y:S01]  /*1850*/  LDS.128 R8, [R82+0x1010] ;  /* 0x0010100052087984 */ /* 0x000ee20000000c00 */
[C---:B------:R-:W-:Y:S02]  /*1860*/  FFMA R44, R56.reuse, R45, R44 ;  /* 0x0000002d382c7223 */ /* 0x040fe4000000002c */
[----:B------:R-:W-:Y:S01]  /*1870*/  FFMA R16, R56, R17, R16 ;  /* 0x0000001138107223 */ /* 0x000fe20000000010 */
[----:B------:R-:W-:Y:S01]  /*1880*/  LDS R93, [R83.X4+0x1260] ;  /* 0x00126000535d7984 */ /* 0x000fe20000004800 */
[C---:B------:R-:W-:Y:S02]  /*1890*/  FFMA R20, R53.reuse, R22, R20 ;  /* 0x0000001635147223 */ /* 0x040fe40000000014 */
[C---:B------:R-:W-:Y:S01]  /*18a0*/  FFMA R44, R53.reuse, R46, R44 ;  /* 0x0000002e352c7223 */ /* 0x040fe2000000002c */
[----:B------:R-:W-:Y:S01]  /*18b0*/  LDS R71, [R83.X4+0x14ac] ;  /* 0x0014ac0053477984 */ /* 0x000fe20000004800 */
[----:B------:R-:W-:Y:S02]  /*18c0*/  FFMA R16, R53, R18, R16 ;  /* 0x0000001235107223 */ /* 0x000fe40000000010 */
[C---:B------:R-:W-:Y:S01]  /*18d0*/  FFMA R24, R59.reuse, R24, R65 ;  /* 0x000000183b187223 */ /* 0x040fe20000000041 */
[----:B------:R-:W-:Y:S01]  /*18e0*/  LDS R91, [R83.X4+0x16f8] ;  /* 0x0016f800535b7984 */ /* 0x000fe20000004800 */
[----:B------:R-:W-:-:S02]  /*18f0*/  FFMA R40, R59, R40, R62 ;  /* 0x000000283b287223 */ /* 0x000fc4000000003e */
[C---:B------:R-:W-:Y:S01]  /*1900*/  FFMA R67, R52.reuse, R23, R20 ;  /* 0x0000001734437223 */ /* 0x040fe20000000014 */
[----:B------:R-:W-:Y:S01]  /*1910*/  LDS R95, [R83.X4+0x1880] ;  /* 0x00188000535f7984 */ /* 0x000fe20000004800 */
[----:B------:R-:W-:Y:S02]  /*1920*/  FFMA R64, R52, R47, R44 ;  /* 0x0000002f34407223 */ /* 0x000fe4000000002c */
[C---:B------:R-:W-:Y:S01]  /*1930*/  FFMA R24, R56.reuse, R25, R24 ;  /* 0x0000001938187223 */ /* 0x040fe20000000018 */
[----:B------:R-:W4:Y:S01]  /*1940*/  LDS.128 R20, [R82+0x1410] ;  /* 0x0014100052147984 */ /* 0x000f220000000c00 */
[----:B------:R-:W-:Y:S02]  /*1950*/  FFMA R40, R56, R41, R40 ;  /* 0x0000002938287223 */ /* 0x000fe40000000028 */
[----:B------:R-:W-:Y:S01]  /*1960*/  FFMA R66, R52, R19, R16 ;  /* 0x0000001334427223 */ /* 0x000fe20000000010 */
[----:B------:R-:W5:Y:S01]  /*1970*/  LDS.128 R44, [R82+0x1810] ;  /* 0x00181000522c7984 */ /* 0x000f620000000c00 */
[----:B------:R-:W-:-:S03]  /*1980*/  FFMA R24, R53, R26, R24 ;  /* 0x0000001a35187223 */ /* 0x000fc60000000018 */
[----:B------:R-:W4:Y:S01]  /*1990*/  LDS.128 R16, [R82+0x1c10] ;  /* 0x001c100052107984 */ /* 0x000f220000000c00 */
[----:B------:R-:W-:Y:S02]  /*19a0*/  FFMA R40, R53, R42, R40 ;  /* 0x0000002a35287223 */ /* 0x000fe40000000028 */
[----:B0-----:R-:W-:Y:S01]  /*19b0*/  FFMA R57, R12, R63, R57 ;  /* 0x0000003f0c397223 */ /* 0x001fe20000000039 */
[----:B------:R-:W-:Y:S01]  /*19c0*/  LDS R94, [R83.X4+0x1944] ;  /* 0x00194400535e7984 */ /* 0x000fe20000004800 */
[C---:B------:R-:W-:Y:S02]  /*19d0*/  FFMA R12, R52.reuse, R27, R24 ;  /* 0x0000001b340c7223 */ /* 0x040fe40000000018 */
[----:B------:R-:W-:Y:S01]  /*19e0*/  FFMA R65, R52, R43, R40 ;  /* 0x0000002b34417223 */ /* 0x000fe20000000028 */
[----:B------:R-:W-:Y:S01]  /*19f0*/  LDS.128 R24, [R82+0x20] ;  /* 0x0000200052187984 */ /* 0x000fe20000000c00 */
[----:B------:R-:W-:-:S03]  /*1a00*/  FFMA R13, R58, R13, R57 ;  /* 0x0000000d3a0d7223 */ /* 0x000fc60000000039 */
[----:B------:R-:W0:Y:S01]  /*1a10*/  LDS R57, [R83.X4+0x620] ;  /* 0x0006200053397984 */ /* 0x000e220000004800 */
[----:B-1----:R-:W-:-:S03]  /*1a20*/  FFMA R36, R59, R36, R55 ;  /* 0x000000243b247223 */ /* 0x002fc60000000037 */
[----:B------:R-:W1:Y:S01]  /*1a30*/  LDS.128 R40, [R82+0x420] ;  /* 0x0004200052287984 */ /* 0x000e620000000c00 */
[----:B------:R-:W-:Y:S02]  /*1a40*/  FFMA R36, R56, R37, R36 ;  /* 0x0000002538247223 */ /* 0x000fe40000000024 */
[----:B--2---:R-:W-:Y:S01]  /*1a50*/  FFMA R28, R63, R28, R54 ;  /* 0x0000001c3f1c7223 */ /* 0x004fe20000000036 */
[----:B------:R-:W-:Y:S01]  /*1a60*/  LDS R56, [R83.X4+0x6e4] ;  /* 0x0006e40053387984 */ /* 0x000fe20000004800 */
[----:B------:R-:W-:Y:S02]  /*1a70*/  FFMA R36, R53, R38, R36 ;  /* 0x0000002635247223 */ /* 0x000fe40000000024 */
[----:B---3--:R-:W-:Y:S01]  /*1a80*/  FFMA R8, R63, R8, R66 ;  /* 0x000000083f087223 */ /* 0x008fe20000000042 */
[----:B------:R-:W-:Y:S01]  /*1a90*/  LDS R59, [R83.X4+0x7a8] ;  /* 0x0007a800533b7984 */ /* 0x000fe20000004800 */
[----:B------:R-:W-:-:S03]  /*1aa0*/  FFMA R68, R52, R39, R36 ;  /* 0x0000002734447223 */ /* 0x000fc60000000024 */
[----:B------:R-:W2:Y:S01]  /*1ab0*/  LDS.128 R36, [R82+0xc20] ;  /* 0x000c200052247984 */ /* 0x000ea20000000c00 */
[C---:B------:R-:W-:Y:S02]  /*1ac0*/  FFMA R28, R58.reuse, R29, R28 ;  /* 0x0000001d3a1c7223 */ /* 0x040fe4000000001c */
[C---:B------:R-:W-:Y:S01]  /*1ad0*/  FFMA R32, R63.reuse, R32, R67 ;  /* 0x000000203f207223 */ /* 0x040fe20000000043 */
[----:B------:R-:W3:Y:S01]  /*1ae0*/  LDS.128 R52, [R82+0x820] ;  /* 0x0008200052347984 */ /* 0x000ee20000000c00 */
[----:B------:R-:W-:Y:S02]  /*1af0*/  FFMA R48, R63, R48, R64 ;  /* 0x000000303f307223 */ /* 0x000fe40000000040 */
[----:B------:R-:W-:Y:S01]  /*1b00*/  FFMA R28, R61, R30, R28 ;  /* 0x0000001e3d1c7223 */ /* 0x000fe2000000001c */
[----:B------:R-:W-:Y:S01]  /*1b10*/  LDS R64, [R83.X4+0x86c] ;  /* 0x00086c0053407984 */ /* 0x000fe20000004800 */
[C---:B------:R-:W-:Y:S02]  /*1b20*/  FFMA R8, R58.reuse, R9, R8 ;  /* 0x000000093a087223 */ /* 0x040fe40000000008 */
[C---:B------:R-:W-:Y:S01]  /*1b30*/  FFMA R32, R58.reuse, R33, R32 ;  /* 0x000000213a207223 */ /* 0x040fe20000000020 */
[----:B------:R-:W-:Y:S01]  /*1b40*/  LDS R96, [R83.X4+0x1acc] ;  /* 0x001acc0053607984 */ /* 0x000fe20000004800 */
[----:B------:R-:W-:-:S02]  /*1b50*/  FFMA R48, R58, R49, R48 ;  /* 0x000000313a307223 */ /* 0x000fc40000000030 */
[C---:B------:R-:W-:Y:S01]  /*1b60*/  FFMA R8, R61.reuse, R10, R8 ;  /* 0x0000000a3d087223 */ /* 0x040fe20000000008 */
[----:B------:R-:W-:Y:S01]  /*1b70*/  LDS R97, [R83.X4+0x1ea0] ;  /* 0x001ea00053617984 */ /* 0x000fe20000004800 */
[C---:B------:R-:W-:Y:S02]  /*1b80*/  FFMA R32, R61.reuse, R34, R32 ;  /* 0x000000223d207223 */ /* 0x040fe40000000020 */
[----:B------:R-:W-:Y:S01]  /*1b90*/  FFMA R49, R60, R31, R28 ;  /* 0x0000001f3c317223 */ /* 0x000fe2000000001c */
[----:B------:R-:W-:Y:S01]  /*1ba0*/  LDS R99, [R83.X4+0x2df0] ;  /* 0x002df00053637984 */ /* 0x000fe20000004800 */
[----:B------:R-:W-:-:S03]  /*1bb0*/  FFMA R14, R61, R14, R13 ;  /* 0x0000000e3d0e7223 */ /* 0x000fc6000000000d */
[----:B------:R-:W2:Y:S01]  /*1bc0*/  LDS.128 R28, [R82+0x1020] ;  /* 0x00102000521c7984 */ /* 0x000ea20000000c00 */
[C---:B----4-:R-:W-:Y:S02]  /*1bd0*/  FFMA R12, R63.reuse, R20, R12 ;  /* 0x000000143f0c7223 */ /* 0x050fe4000000000c */
[C---:B-----5:R-:W-:Y:S01]  /*1be0*/  FFMA R44, R63.reuse, R44, R68 ;  /* 0x0000002c3f2c7223 */ /* 0x060fe20000000044 */
[----:B------:R-:W-:Y:S01]  /*1bf0*/  LDS R98, [R83.X4+0x365c] ;  /* 0x00365c0053627984 */ /* 0x000fe20000004800 */
[----:B------:R-:W-:Y:S02]  /*1c00*/  FFMA R16, R63, R16, R65 ;  /* 0x000000103f107223 */ /* 0x000fe40000000041 */
[C---:B------:R-:W-:Y:S01]  /*1c10*/  FFMA R68, R60.reuse, R11, R8 ;  /* 0x0000000b3c447223 */ /* 0x040fe20000000008 */
[----:B------:R-:W-:Y:S01]  /*1c20*/  LDS R63, [R83.X4+0xab8] ;  /* 0x000ab800533f7984 */ /* 0x000fe20000004800 */
[C---:B------:R-:W-:Y:S02]  /*1c30*/  FFMA R67, R60.reuse, R35, R32 ;  /* 0x000000233c437223 */ /* 0x040fe40000000020 */
[----:B------:R-:W-:Y:S01]  /*1c40*/  FFMA R50, R61, R50, R48 ;  /* 0x000000323d327223 */ /* 0x000fe20000000030 */
[----:B------:R-:W4:Y:S01]  /*1c50*/  LDS.128 R8, [R82+0x1c20] ;  /* 0x001c200052087984 */ /* 0x000f220000000c00 */
[----:B------:R-:W-:-:S02]  /*1c60*/  FFMA R48, R60, R15, R14 ;  /* 0x0000000f3c307223 */ /* 0x000fc4000000000e */
[C---:B------:R-:W-:Y:S01]  /*1c70*/  FFMA R21, R58.reuse, R21, R12 ;  /* 0x000000153a157223 */ /* 0x040fe2000000000c */
[----:B------:R-:W5:Y:S01]  /*1c80*/  LDS.128 R32, [R82+0x1420] ;  /* 0x0014200052207984 */ /* 0x000f620000000c00 */
[C---:B------:R-:W-:Y:S02]  /*1c90*/  FFMA R44, R58.reuse, R45, R44 ;  /* 0x0000002d3a2c7223 */ /* 0x040fe4000000002c */
[----:B------:R-:W-:Y:S01]  /*1ca0*/  FFMA R16, R58, R17, R16 ;  /* 0x000000113a107223 */ /* 0x000fe20000000010 */
[----:B------:R-:W-:Y:S01]  /*1cb0*/  LDS.128 R12, [R82+0x1820] ;  /* 0x00182000520c7984 */ /* 0x000fe20000000c00 */
[C---:B------:R-:W-:Y:S02]  /*1cc0*/  FFMA R21, R61.reuse, R22, R21 ;  /* 0x000000163d157223 */ /* 0x040fe40000000015 */
[----:B------:R-:W-:Y:S01]  /*1cd0*/  FFMA R62, R60, R51, R50 ;  /* 0x000000333c3e7223 */ /* 0x000fe20000000032 */
[----:B------:R-:W-:Y:S01]  /*1ce0*/  LDS R100, [R83.X4+0x396c] ;  /* 0x00396c0053647984 */ /* 0x000fe20000004800 */
[----:B------:R-:W-:-:S02]  /*1cf0*/  FFMA R44, R61, R46, R44 ;  /* 0x0000002e3d2c7223 */ /* 0x000fc4000000002c */
[----:B------:R-:W-:Y:S02]  /*1d00*/  FFMA R16, R61, R18, R16 ;  /* 0x000000123d107223 */ /* 0x000fe40000000010 */
[----:B0-----:R-:W-:Y:S01]  /*1d10*/  FFMA R24, R24, R57, R48 ;  /* 0x0000003918187223 */ /* 0x001fe20000000030 */
[----:B------:R-:W-:Y:S01]  /*1d20*/  LDS R61, [R83.X4+0x930] ;  /* 0x00093000533d7984 */ /* 0x000fe20000004800 */
[----:B-1----:R-:W-:-:S03]  /*1d30*/  FFMA R40, R57, R40, R49 ;  /* 0x0000002839287223 */ /* 0x002fc60000000031 */
[----:B------:R-:W0:Y:S01]  /*1d40*/  LDS.128 R48, [R82+0x30] ;  /* 0x0000300052307984 */ /* 0x000e220000000c00 */
[C---:B------:R-:W-:Y:S02]  /*1d50*/  FFMA R66, R60.reuse, R23, R21 ;  /* 0x000000173c427223 */ /* 0x040fe40000000015 */
[C---:B------:R-:W-:Y:S01]  /*1d60*/  FFMA R65, R60.reuse, R47, R44 ;  /* 0x0000002f3c417223 */ /* 0x040fe2000000002c */
[----:B------:R-:W-:Y:S01]  /*1d70*/  LDS.128 R20, [R82+0x830] ;  /* 0x0008300052147984 */ /* 0x000fe20000000c00 */
[----:B------:R-:W-:-:S03]  /*1d80*/  FFMA R58, R60, R19, R16 ;  /* 0x000000133c3a7223 */ /* 0x000fc60000000010 */
[----:B------:R-:W1:Y:S04]  /*1d90*/  LDS R60, [R83.X4+0x9f4] ;  /* 0x0009f400533c7984 */ /* 0x000e680000004800 */
[----:B------:R-:W0:Y:S04]  /*1da0*/  LDS.128 R16, [R82+0x430] ;  /* 0x0004300052107984 */ /* 0x000e280000000c00 */
[----:B------:R-:W0:Y:S01]  /*1db0*/  LDS.128 R44, [R82+0xc30] ;  /* 0x000c3000522c7984 */ /* 0x000e220000000c00 */
[----:B--2---:R-:W-:-:S03]  /*1dc0*/  FFMA R36, R57, R36, R62 ;  /* 0x0000002439247223 */ /* 0x004fc6000000003e */
[----:B------:R-:W2:Y:S01]  /*1dd0*/  LDS R62, [R83.X4+0xb7c] ;  /* 0x000b7c00533e7984 */ /* 0x000ea20000004800 */
[C---:B------:R-:W-:Y:S02]  /*1de0*/  FFMA R24, R56.reuse, R25, R24 ;  /* 0x0000001938187223 */ /* 0x040fe40000000018 */
[----:B---3--:R-:W-:Y:S02]  /*1df0*/  FFMA R52, R57, R52, R67 ;  /* 0x0000003439347223 */ /* 0x008fe40000000043 */
[C---:B------:R-:W-:Y:S02]  /*1e00*/  FFMA R40, R56.reuse, R41, R40 ;  /* 0x0000002938287223 */ /* 0x040fe40000000028 */
[C---:B------:R-:W-:Y:S02]  /*1e10*/  FFMA R24, R59.reuse, R26, R24 ;  /* 0x0000001a3b187223 */ /* 0x040fe40000000018 */
[----:B------:R-:W-:Y:S02]  /*1e20*/  FFMA R52, R56, R53, R52 ;  /* 0x0000003538347223 */ /* 0x000fe40000000034 */
[----:B------:R-:W-:-:S02]  /*1e30*/  FFMA R40, R59, R42, R40 ;  /* 0x0000002a3b287223 */ /* 0x000fc40000000028 */
[----:B------:R-:W-:Y:S02]  /*1e40*/  FFMA R52, R59, R54, R52 ;  /* 0x000000363b347223 */ /* 0x000fe40000000034 */
[C---:B------:R-:W-:Y:S02]  /*1e50*/  FFMA R28, R57.reuse, R28, R68 ;  /* 0x0000001c391c7223 */ /* 0x040fe40000000044 */
[----:B------:R-:W-:Y:S02]  /*1e60*/  FFMA R54, R64, R27, R24 ;  /* 0x0000001b40367223 */ /* 0x000fe40000000018 */
[----:B------:R-:W3:Y:S01]  /*1e70*/  LDS.128 R24, [R82+0x1030] ;  /* 0x0010300052187984 */ /* 0x000ee20000000c00 */
[C---:B------:R-:W-:Y:S02]  /*1e80*/  FFMA R36, R56.reuse, R37, R36 ;  /* 0x0000002538247223 */ /* 0x040fe40000000024 */
[----:B------:R-:W-:Y:S02]  /*1e90*/  FFMA R28, R56, R29, R28 ;  /* 0x0000001d381c7223 */ /* 0x000fe4000000001c */
[----:B----4-:R-:W-:-:S02]  /*1ea0*/  FFMA R8, R57, R8, R58 ;  /* 0x0000000839087223 */ /* 0x010fc4000000003a */
[----:B------:R-:W-:Y:S01]  /*1eb0*/  FFMA R53, R64, R43, R40 ;  /* 0x0000002b40357223 */ /* 0x000fe20000000028 */
[----:B------:R-:W-:Y:S01]  /*1ec0*/  LDS R58, [R83.X4+0xd04] ;  /* 0x000d0400533a7984 */ /* 0x000fe20000004800 */
[----:B-----5:R-:W-:-:S03]  /*1ed0*/  FFMA R32, R57, R32, R66 ;  /* 0x0000002039207223 */ /* 0x020fc60000000042 */
[----:B------:R-:W4:Y:S01]  /*1ee0*/  LDS.128 R40, [R82+0x1830] ;  /* 0x0018300052287984 */ /* 0x000f220000000c00 */
[C---:B------:R-:W-:Y:S02]  /*1ef0*/  FFMA R36, R59.reuse, R38, R36 ;  /* 0x000000263b247223 */ /* 0x040fe40000000024 */
[----:B------:R-:W-:Y:S02]  /*1f00*/  FFMA R28, R59, R30, R28 ;  /* 0x0000001e3b1c7223 */ /* 0x000fe4000000001c */
[C---:B------:R-:W-:Y:S02]  /*1f10*/  FFMA R8, R56.reuse, R9, R8 ;  /* 0x0000000938087223 */ /* 0x040fe40000000008 */
[----:B------:R-:W-:Y:S02]  /*1f20*/  FFMA R32, R56, R33, R32 ;  /* 0x0000002138207223 */ /* 0x000fe40000000020 */
[----:B------:R-:W-:Y:S02]  /*1f30*/  FFMA R55, R64, R55, R52 ;  /* 0x0000003740377223 */ /* 0x000fe40000000034 */
[----:B0-----:R-:W-:-:S02]  /*1f40*/  FFMA R48, R48, R61, R54 ;  /* 0x0000003d30307223 */ /* 0x001fc40000000036 */
[----:B------:R-:W-:Y:S02]  /*1f50*/  FFMA R8, R59, R10, R8 ;  /* 0x0000000a3b087223 */ /* 0x000fe40000000008 */
[C---:B------:R-:W-:Y:S02]  /*1f60*/  FFMA R52, R64.reuse, R39, R36 ;  /* 0x0000002740347223 */ /* 0x040fe40000000024 */
[----:B------:R-:W-:Y:S01]  /*1f70*/  FFMA R12, R57, R12, R65 ;  /* 0x0000000c390c7223 */ /* 0x000fe20000000041 */
[----:B------:R-:W0:Y:S01]  /*1f80*/  LDS.128 R36, [R82+0x1430] ;  /* 0x0014300052247984 */ /* 0x000e220000000c00 */
[----:B------:R-:W-:Y:S02]  /*1f90*/  FFMA R32, R59, R34, R32 ;  /* 0x000000223b207223 */ /* 0x000fe40000000020 */
[----:B------:R-:W-:Y:S01]  /*1fa0*/  FFMA R66, R64, R31, R28 ;  /* 0x0000001f40427223 */ /* 0x000fe2000000001c */
[----:B------:R-:W-:Y:S01]  /*1fb0*/  LDS R57, [R83.X4+0xc40] ;  /* 0x000c400053397984 */ /* 0x000fe20000004800 */
[----:B-1----:R-:W-:-:S03]  /*1fc0*/  FFMA R49, R60, R49, R48 ;  /* 0x000000313c317223 */ /* 0x002fc60000000030 */
[----:B------:R-:W1:Y:S01]  /*1fd0*/  LDS.128 R28, [R82+0x40] ;  /* 0x00004000521c7984 */ /* 0x000e620000000c00 */
[C---:B------:R-:W-:Y:S02]  /*1fe0*/  FFMA R20, R61.reuse, R20, R55 ;  /* 0x000000143d147223 */ /* 0x040fe40000000037 */
[----:B------:R-:W-:Y:S02]  /*1ff0*/  FFMA R12, R56, R13, R12 ;  /* 0x0000000d380c7223 */ /* 0x000fe4000000000c */
[----:B------:R-:W-:Y:S01]  /*2000*/  FFMA R16, R61, R16, R53 ;  /* 0x000000103d107223 */ /* 0x000fe20000000035 */
[----:B------:R-:W-:Y:S01]  /*2010*/  LDS R56, [R83.X4+0xe8c] ;  /* 0x000e8c0053387984 */ /* 0x000fe20000004800 */
[C---:B------:R-:W-:Y:S02]  /*2020*/  FFMA R48, R64.reuse, R11, R8 ;  /* 0x0000000b40307223 */ /* 0x040fe40000000008 */
[----:B------:R-:W-:Y:S01]  /*2030*/  FFMA R69, R64, R35, R32 ;  /* 0x0000002340457223 */ /* 0x000fe20000000020 */
[----:B------:R-:W5:Y:S01]  /*2040*/  LDS.128 R8, [R82+0x440] ;  /* 0x0004400052087984 */ /* 0x000f620000000c00 */
[----:B------:R-:W-:-:S03]  /*2050*/  FFMA R20, R60, R21, R20 ;  /* 0x000000153c147223 */ /* 0x000fc60000000014 */
[----:B------:R-:W0:Y:S01]  /*2060*/  LDS.128 R32, [R82+0x1c30] ;  /* 0x001c300052207984 */ /* 0x000e220000000c00 */
[----:B------:R-:W-:Y:S02]  /*2070*/  FFMA R12, R59, R14, R12 ;  /* 0x0000000e3b0c7223 */ /* 0x000fe4000000000c */
[----:B------:R-:W-:Y:S01]  /*2080*/  FFMA R16, R60, R17, R16 ;  /* 0x000000113c107223 */ /* 0x000fe20000000010 */
[----:B------:R-:W0:Y:S01]  /*2090*/  LDS R59, [R83.X4+0xdc8] ;  /* 0x000dc800533b7984 */ /* 0x000e220000004800 */
[----:B------:R-:W-:Y:S02]  /*20a0*/  FFMA R44, R61, R44, R52 ;  /* 0x0000002c3d2c7223 */ /* 0x000fe40000000034 */
[C---:B------:R-:W-:Y:S01]  /*20b0*/  FFMA R20, R63.reuse, R22, R20 ;  /* 0x000000163f147223 */ /* 0x040fe20000000014 */
[----:B------:R-:W-:Y:S01]  /*20c0*/  LDS.128 R52, [R82+0xc40] ;  /* 0x000c400052347984 */ /* 0x000fe20000000c00 */
[C---:B------:R-:W-:Y:S02]  /*20d0*/  FFMA R49, R63.reuse, R50, R49 ;  /* 0x000000323f317223 */ /* 0x040fe40000000031 */
[----:B------:R-:W-:-:S02]  /*20e0*/  FFMA R16, R63, R18, R16 ;  /* 0x000000123f107223 */ /* 0x000fc40000000010 */
[----:B------:R-:W-:Y:S02]  /*20f0*/  FFMA R44, R60, R45, R44 ;  /* 0x0000002d3c2c7223 */ /* 0x000fe4000000002c */
[----:B------:R-:W-:Y:S02]  /*2100*/  FFMA R65, R64, R15, R12 ;  /* 0x0000000f40417223 */ /* 0x000fe4000000000c */
[----:B------:R-:W5:Y:S01]  /*2110*/  LDS.128 R12, [R82+0x840] ;  /* 0x00084000520c7984 */ /* 0x000f620000000c00 */
[C---:B--2---:R-:W-:Y:S02]  /*2120*/  FFMA R51, R62.reuse, R51, R49 ;  /* 0x000000333e337223 */ /* 0x044fe40000000031 */
[----:B------:R-:W-:Y:S02]  /*2130*/  FFMA R44, R63, R46, R44 ;  /* 0x0000002e3f2c7223 */ /* 0x000fe4000000002c */
[C---:B------:R-:W-:Y:S02]  /*2140*/  FFMA R67, R62.reuse, R23, R20 ;  /* 0x000000173e437223 */ /* 0x040fe40000000014 */
[C---:B------:R-:W-:Y:S01]  /*2150*/  FFMA R49, R62.reuse, R19, R16 ;  /* 0x000000133e317223 */ /* 0x040fe20000000010 */
[----:B------:R-:W2:Y:S01]  /*2160*/  LDS.128 R20, [R82+0x1440] ;  /* 0x0014400052147984 */ /* 0x000ea20000000c00 */
[----:B------:R-:W-:-:S03]  /*2170*/  FFMA R68, R62, R47, R44 ;  /* 0x0000002f3e447223 */ /* 0x000fc6000000002c */
[----:B------:R-:W2:Y:S04]  /*2180*/  LDS.128 R16, [R82+0x1040] ;  /* 0x0010400052107984 */ /* 0x000ea80000000c00 */
[----:B------:R-:W2:Y:S01]  /*2190*/  LDS.128 R44, [R82+0x1840] ;  /* 0x00184000522c7984 */ /* 0x000ea20000000c00 */
[C---:B---3--:R-:W-:Y:S02]  /*21a0*/  FFMA R24, R61.reuse, R24, R66 ;  /* 0x000000183d187223 */ /* 0x048fe40000000042 */
[----:B----4-:R-:W-:Y:S01]  /*21b0*/  FFMA R40, R61, R40, R65 ;  /* 0x000000283d287223 */ /* 0x010fe20000000041 */
[----:B------:R-:W-:Y:S01]  /*21c0*/  LDS R66, [R83.X4+0x1014] ;  /* 0x0010140053427984 */ /* 0x000fe20000004800 */
[C---:B------:R-:W-:Y:S02]  /*21d0*/  FFMA R24, R60.reuse, R25, R24 ;  /* 0x000000193c187223 */ /* 0x040fe40000000018 */
[----:B------:R-:W-:Y:S01]  /*21e0*/  FFMA R40, R60, R41, R40 ;  /* 0x000000293c287223 */ /* 0x000fe20000000028 */
[----:B------:R-:W-:Y:S01]  /*21f0*/  LDS R65, [R83.X4+0xf50] ;  /* 0x000f500053417984 */ /* 0x000fe20000004800 */
[----:B------:R-:W-:-:S02]  /*2200*/  FFMA R24, R63, R26, R24 ;  /* 0x0000001a3f187223 */ /* 0x000fc40000000018 */
[----:B0-----:R-:W-:Y:S02]  /*2210*/  FFMA R36, R61, R36, R69 ;  /* 0x000000243d247223 */ /* 0x001fe40000000045 */
[----:B------:R-:W-:Y:S02]  /*2220*/  FFMA R40, R63, R42, R40 ;  /* 0x0000002a3f287223 */ /* 0x000fe40000000028 */
[----:B-1----:R-:W-:Y:S02]  /*2230*/  FFMA R28, R28, R57, R51 ;  /* 0x000000391c1c7223 */ /* 0x002fe40000000033 */
[----:B------:R-:W-:Y:S02]  /*2240*/  FFMA R64, R62, R27, R24 ;  /* 0x0000001b3e407223 */ /* 0x000fe40000000018 */
[----:B------:R-:W0:Y:S01]  /*2250*/  LDS.128 R24, [R82+0x1c40] ;  /* 0x001c400052187984 */ /* 0x000e220000000c00 */
[----:B------:R-:W-:Y:S02]  /*2260*/  FFMA R36, R60, R37, R36 ;  /* 0x000000253c247223 */ /* 0x000fe40000000024 */
[----:B------:R-:W-:-:S02]  /*2270*/  FFMA R28, R58, R29, R28 ;  /* 0x0000001d3a1c7223 */ /* 0x000fc4000000001c */
[----:B-----5:R-:W-:Y:S02]  /*2280*/  FFMA R8, R57, R8, R49 ;  /* 0x0000000839087223 */ /* 0x020fe40000000031 */
[----:B------:R-:W-:Y:S02]  /*2290*/  FFMA R32, R61, R32, R48 ;  /* 0x000000203d207223 */ /* 0x000fe40000000030 */
[----:B------:R-:W-:Y:S01]  /*22a0*/  FFMA R69, R62, R43, R40 ;  /* 0x0000002b3e457223 */ /* 0x000fe20000000028 */
[----:B------:R-:W-:Y:S01]  /*22b0*/  LDS.128 R48, [R82+0x450] ;  /* 0x0004500052307984 */ /* 0x000fe20000000c00 */
[----:B------:R-:W-:-:S03]  /*22c0*/  FFMA R36, R63, R38, R36 ;  /* 0x000000263f247223 */ /* 0x000fc60000000024 */
[----:B------:R-:W1:Y:S01]  /*22d0*/  LDS.128 R40, [R82+0x50] ;  /* 0x0000500052287984 */ /* 0x000e620000000c00 */
[C---:B------:R-:W-:Y:S02]  /*22e0*/  FFMA R28, R59.reuse, R30, R28 ;  /* 0x0000001e3b1c7223 */ /* 0x040fe4000000001c */
[----:B------:R-:W-:Y:S02]  /*22f0*/  FFMA R8, R58, R9, R8 ;  /* 0x000000093a087223 */ /* 0x000fe40000000008 */
[----:B------:R-:W-:Y:S02]  /*2300*/  FFMA R32, R60, R33, R32 ;  /* 0x000000213c207223 */ /* 0x000fe40000000020 */
[----:B------:R-:W-:Y:S02]  /*2310*/  FFMA R70, R62, R39, R36 ;  /* 0x000000273e467223 */ /* 0x000fe40000000024 */
[----:B------:R-:W-:Y:S01]  /*2320*/  FFMA R8, R59, R10, R8 ;  /* 0x0000000a3b087223 */ /* 0x000fe20000000008 */
[----:B------:R-:W-:Y:S01]  /*2330*/  LDS.128 R36, [R82+0x1050] ;  /* 0x0010500052247984 */ /* 0x000fe20000000c00 */
[----:B------:R-:W-:-:S02]  /*2340*/  FFMA R60, R56, R31, R28 ;  /* 0x0000001f383c7223 */ /* 0x000fc4000000001c */
[C---:B------:R-:W-:Y:S01]  /*2350*/  FFMA R12, R57.reuse, R12, R67 ;  /* 0x0000000c390c7223 */ /* 0x040fe20000000043 */
[----:B------:R-:W-:Y:S01]  /*2360*/  LDS.128 R28, [R82+0x850] ;  /* 0x00085000521c7984 */ /* 0x000fe20000000c00 */
[----:B--2---:R-:W-:-:S03]  /*2370*/  FFMA R20, R57, R20, R70 ;  /* 0x0000001439147223 */ /* 0x004fc60000000046 */
[----:B------:R-:W2:Y:S01]  /*2380*/  LDS R67, [R83.X4+0x10d8] ;  /* 0x0010d80053437984 */ /* 0x000ea20000004800 */
[----:B------:R-:W-:Y:S02]  /*2390*/  FFMA R12, R58, R13, R12 ;  /* 0x0000000d3a0c7223 */ /* 0x000fe4000000000c */
[C---:B------:R-:W-:Y:S02]  /*23a0*/  FFMA R52, R57.reuse, R52, R68 ;  /* 0x0000003439347223 */ /* 0x040fe40000000044 */
[----:B------:R-:W-:Y:S01]  /*23b0*/  FFMA R61, R56, R11, R8 ;  /* 0x0000000b383d7223 */ /* 0x000fe20000000008 */
[----:B------:R-:W-:Y:S01]  /*23c0*/  LDS R68, [R83.X4+0x119c] ;  /* 0x00119c0053447984 */ /* 0x000fe20000004800 */
[----:B------:R-:W-:-:S03]  /*23d0*/  FFMA R16, R57, R16, R64 ;  /* 0x0000001039107223 */ /* 0x000fc60000000040 */
[----:B------:R-:W3:Y:S01]  /*23e0*/  LDS.128 R8, [R82+0x1450] ;  /* 0x0014500052087984 */ /* 0x000ee20000000c00 */
[C---:B------:R-:W-:Y:S02]  /*23f0*/  FFMA R20, R58.reuse, R21, R20 ;  /* 0x000000153a147223 */ /* 0x040fe40000000014 */
[----:B------:R-:W-:Y:S01]  /*2400*/  FFMA R32, R63, R34, R32 ;  /* 0x000000223f207223 */ /* 0x000fe20000000020 */
[----:B------:R-:W-:Y:S01]  /*2410*/  LDS R64, [R83.X4+0x1324] ;  /* 0x0013240053407984 */ /* 0x000fe20000004800 */
[----:B------:R-:W-:Y:S02]  /*2420*/  FFMA R12, R59, R14, R12 ;  /* 0x0000000e3b0c7223 */ /* 0x000fe4000000000c */
[C---:B------:R-:W-:Y:S02]  /*2430*/  FFMA R52, R58.reuse, R53, R52 ;  /* 0x000000353a347223 */ /* 0x040fe40000000034 */
[----:B------:R-:W-:Y:S02]  /*2440*/  FFMA R16, R58, R17, R16 ;  /* 0x000000113a107223 */ /* 0x000fe40000000010 */
[----:B------:R-:W-:-:S02]  /*2450*/  FFMA R44, R57, R44, R69 ;  /* 0x0000002c392c7223 */ /* 0x000fc40000000045 */
[C---:B------:R-:W-:Y:S01]  /*2460*/  FFMA R20, R59.reuse, R22, R20 ;  /* 0x000000163b147223 */ /* 0x040fe20000000014 */
[----:B------:R-:W-:Y:S01]  /*2470*/  LDS R69, [R83.X4+0x13e8] ;  /* 0x0013e80053457984 */ /* 0x000fe20000004800 */
[C---:B------:R-:W-:Y:S02]  /*2480*/  FFMA R52, R59.reuse, R54, R52 ;  /* 0x000000363b347223 */ /* 0x040fe40000000034 */
[C---:B------:R-:W-:Y:S02]  /*2490*/  FFMA R16, R59.reuse, R18, R16 ;  /* 0x000000123b107223 */ /* 0x040fe40000000010 */
[----:B------:R-:W-:Y:S02]  /*24a0*/  FFMA R44, R58, R45, R44 ;  /* 0x0000002d3a2c7223 */ /* 0x000fe4000000002c */
[----:B------:R-:W-:Y:S02]  /*24b0*/  FFMA R62, R62, R35, R32 ;  /* 0x000000233e3e7223 */ /* 0x000fe40000000020 */
[----:B------:R-:W-:Y:S01]  /*24c0*/  FFMA R54, R56, R15, R12 ;  /* 0x0000000f38367223 */ /* 0x000fe2000000000c */
[----:B------:R-:W4:Y:S01]  /*24d0*/  LDS.128 R32, [R82+0xc50] ;  /* 0x000c500052207984 */ /* 0x000f220000000c00 */
[----:B------:R-:W-:-:S03]  /*24e0*/  FFMA R46, R59, R46, R44 ;  /* 0x0000002e3b2e7223 */ /* 0x000fc6000000002c */
[----:B------:R-:W5:Y:S01]  /*24f0*/  LDS.128 R12, [R82+0x1850] ;  /* 0x00185000520c7984 */ /* 0x000f620000000c00 */
[C---:B------:R-:W-:Y:S02]  /*2500*/  FFMA R53, R56.reuse, R23, R20 ;  /* 0x0000001738357223 */ /* 0x040fe40000000014 */
[----:B------:R-:W-:Y:S01]  /*2510*/  FFMA R44, R56, R19, R16 ;  /* 0x00000013382c7223 */ /* 0x000fe20000000010 */
[----:B------:R-:W4:Y:S04]  /*2520*/  LDS.128 R20, [R82+0x60] ;  /* 0x0000600052147984 */ /* 0x000f280000000c00 */
[----:B------:R-:W4:Y:S01]  /*2530*/  LDS.128 R16, [R82+0x1c50] ;  /* 0x001c500052107984 */ /* 0x000f220000000c00 */
[----:B0-----:R-:W-:Y:S02]  /*2540*/  FFMA R24, R57, R24, R62 ;  /* 0x0000001839187223 */ /* 0x001fe4000000003e */
[----:B-1----:R-:W-:-:S02]  /*2550*/  FFMA R40, R40, R65, R60 ;  /* 0x0000004128287223 */ /* 0x002fc4000000003c */
[----:B------:R-:W-:Y:S02]  /*2560*/  FFMA R24, R58, R25, R24 ;  /* 0x000000193a187223 */ /* 0x000fe40000000018 */
[----:B------:R-:W-:Y:S02]  /*2570*/  FFMA R48, R65, R48, R61 ;  /* 0x0000003041307223 */ /* 0x000fe4000000003d */
[----:B------:R-:W-:Y:S01]  /*2580*/  FFMA R24, R59, R26, R24 ;  /* 0x0000001a3b187223 */ /* 0x000fe20000000018 */
[----:B------:R-:W-:Y:S01]  /*2590*/  LDS.128 R60, [R82+0x1c60] ;  /* 0x001c6000523c7984 */ /* 0x000fe20000000c00 */
[C---:B------:R-:W-:Y:S02]  /*25a0*/  FFMA R40, R66.reuse, R41, R40 ;  /* 0x0000002942287223 */ /* 0x040fe40000000028 */
[----:B------:R-:W-:Y:S02]  /*25b0*/  FFMA R48, R66, R49, R48 ;  /* 0x0000003142307223 */ /* 0x000fe40000000030 */
[----:B--2---:R-:W-:-:S02]  /*25c0*/  FFMA R40, R67, R42, R40 ;  /* 0x0000002a43287223 */ /* 0x004fc40000000028 */
[----:B------:R-:W-:Y:S02]  /*25d0*/  FFMA R54, R65, R28, R54 ;  /* 0x0000001c41367223 */ /* 0x000fe40000000036 */
[----:B------:R-:W-:Y:S02]  /*25e0*/  FFMA R48, R67, R50, R48 ;  /* 0x0000003243307223 */ /* 0x000fe40000000030 */
[C---:B------:R-:W-:Y:S02]  /*25f0*/  FFMA R70, R56.reuse, R27, R24 ;  /* 0x0000001b38467223 */ /* 0x040fe40000000018 */
[----:B------:R-:W0:Y:S01]  /*2600*/  LDS.128 R24, [R82+0x460] ;  /* 0x0004600052187984 */ /* 0x000e220000000c00 */
[----:B------:R-:W-:Y:S02]  /*2610*/  FFMA R55, R56, R55, R52 ;  /* 0x0000003738377223 */ /* 0x000fe40000000034 */
[----:B------:R-:W-:Y:S02]  /*2620*/  FFMA R54, R66, R29, R54 ;  /* 0x0000001d42367223 */ /* 0x000fe40000000036 */
[----:B---3--:R-:W-:-:S02]  /*2630*/  FFMA R8, R65, R8, R53 ;  /* 0x0000000841087223 */ /* 0x008fc40000000035 */
[----:B------:R-:W-:Y:S02]  /*2640*/  FFMA R52, R56, R47, R46 ;  /* 0x0000002f38347223 */ /* 0x000fe4000000002e */
[C---:B------:R-:W-:Y:S01]  /*2650*/  FFMA R28, R68.reuse, R43, R40 ;  /* 0x0000002b441c7223 */ /* 0x040fe20000000028 */
[----:B------:R-:W-:Y:S01]  /*2660*/  LDS.128 R56, [R82+0x1860] ;  /* 0x0018600052387984 */ /* 0x000fe20000000c00 */
[----:B------:R-:W-:Y:S02]  /*2670*/  FFMA R36, R65, R36, R44 ;  /* 0x0000002441247223 */ /* 0x000fe4000000002c */
[----:B------:R-:W-:Y:S01]  /*2680*/  FFMA R29, R68, R51, R48 ;  /* 0x00000033441d7223 */ /* 0x000fe20000000030 */
[----:B------:R-:W1:Y:S01]  /*2690*/  LDS.128 R40, [R82+0x860] ;  /* 0x0008600052287984 */ /* 0x000e620000000c00 */
[----:B------:R-:W-:-:S03]  /*26a0*/  FFMA R8, R66, R9, R8 ;  /* 0x0000000942087223 */ /* 0x000fc60000000008 */
[----:B------:R-:W2:Y:S04]  /*26b0*/  LDS.128 R44, [R82+0xc60] ;  /* 0x000c6000522c7984 */ /* 0x000ea80000000c00 */
[----:B------:R-:W3:Y:S01]  /*26c0*/  LDS.128 R48, [R82+0x1060] ;  /* 0x0010600052307984 */ /* 0x000ee20000000c00 */
[----:B------:R-:W-:Y:S02]  /*26d0*/  FFMA R8, R67, R10, R8 ;  /* 0x0000000a43087223 */ /* 0x000fe40000000008 */
[----:B----4-:R-:W-:Y:S02]  /*26e0*/  FFMA R32, R65, R32, R55 ;  /* 0x0000002041207223 */ /* 0x010fe40000000037 */
[----:B------:R-:W-:Y:S02]  /*26f0*/  FFMA R30, R67, R30, R54 ;  /* 0x0000001e431e7223 */ /* 0x000fe40000000036 */
[----:B-----5:R-:W-:-:S02]  /*2700*/  FFMA R12, R65, R12, R52 ;  /* 0x0000000c410c7223 */ /* 0x020fc40000000034 */
[----:B------:R-:W4:Y:S01]  /*2710*/  LDS.128 R52, [R82+0x1460] ;  /* 0x0014600052347984 */ /* 0x000f220000000c00 */
[----:B------:R-:W-:Y:S02]  /*2720*/  FFMA R20, R20, R93, R28 ;  /* 0x0000005d14147223 */ /* 0x000fe4000000001c */
[----:B------:R-:W-:Y:S02]  /*2730*/  FFMA R16, R65, R16, R70 ;  /* 0x0000001041107223 */ /* 0x000fe40000000046 */
[----:B------:R-:W-:Y:S01]  /*2740*/  FFMA R28, R68, R11, R8 ;  /* 0x0000000b441c7223 */ /* 0x000fe20000000008 */
[----:B------:R-:W-:Y:S04]  /*2750*/  LDS R65, [R83.X4+0x1570] ;  /* 0x0015700053417984 */ /* 0x000fe80000004800 */
[----:B------:R-:W5:Y:S04]  /*2760*/  LDS.128 R8, [R82+0x70] ;  /* 0x0000700052087984 */ /* 0x000f680000000c00 */
[----:B------:R-:W4:Y:S01]  /*2770*/  LDS R70, [R83.X4+0x1634] ;  /* 0x0016340053467984 */ /* 0x000f220000004800 */
[----:B------:R-:W-:-:S02]  /*2780*/  FFMA R32, R66, R33, R32 ;  /* 0x0000002142207223 */ /* 0x000fc40000000020 */
[----:B------:R-:W-:Y:S02]  /*2790*/  FFMA R36, R66, R37, R36 ;  /* 0x0000002542247223 */ /* 0x000fe40000000024 */
[C---:B------:R-:W-:Y:S02]  /*27a0*/  FFMA R32, R67.reuse, R34, R32 ;  /* 0x0000002243207223 */ /* 0x040fe40000000020 */
[----:B------:R-:W-:Y:S02]  /*27b0*/  FFMA R36, R67, R38, R36 ;  /* 0x0000002643247223 */ /* 0x000fe40000000024 */
[C---:B------:R-:W-:Y:S02]  /*27c0*/  FFMA R31, R68.reuse, R31, R30 ;  /* 0x0000001f441f7223 */ /* 0x040fe4000000001e */
[C---:B------:R-:W-:Y:S02]  /*27d0*/  FFMA R35, R68.reuse, R35, R32 ;  /* 0x0000002344237223 */ /* 0x040fe40000000020 */
[----:B------:R-:W-:-:S02]  /*27e0*/  FFMA R39, R68, R39, R36 ;  /* 0x0000002744277223 */ /* 0x000fc40000000024 */
[C---:B------:R-:W-:Y:S02]  /*27f0*/  FFMA R12, R66.reuse, R13, R12 ;  /* 0x0000000d420c7223 */ /* 0x040fe4000000000c */
[----:B0-----:R-:W-:Y:S02]  /*2800*/  FFMA R24, R93, R24, R29 ;  /* 0x000000185d187223 */ /* 0x001fe4000000001d */
[----:B------:R-:W-:Y:S02]  /*2810*/  FFMA R12, R67, R14, R12 ;  /* 0x0000000e430c7223 */ /* 0x000fe4000000000c */
[----:B------:R-:W-:Y:S02]  /*2820*/  FFMA R16, R66, R17, R16 ;  /* 0x0000001142107223 */ /* 0x000fe40000000010 */
[C---:B------:R-:W-:Y:S02]  /*2830*/  FFMA R20, R64.reuse, R21, R20 ;  /* 0x0000001540147223 */ /* 0x040fe40000000014 */
[----:B------:R-:W-:-:S02]  /*2840*/  FFMA R24, R64, R25, R24 ;  /* 0x0000001940187223 */ /* 0x000fc40000000018 */
[C---:B-1----:R-:W-:Y:S02]  /*2850*/  FFMA R31, R93.reuse, R40, R31 ;  /* 0x000000285d1f7223 */ /* 0x042fe4000000001f */
[C---:B--2---:R-:W-:Y:S02]  /*2860*/  FFMA R35, R93.reuse, R44, R35 ;  /* 0x0000002c5d237223 */ /* 0x044fe40000000023 */
[----:B---3--:R-:W-:Y:S02]  /*2870*/  FFMA R39, R93, R48, R39 ;  /* 0x000000305d277223 */ /* 0x008fe40000000027 */
[----:B------:R-:W-:Y:S02]  /*2880*/  FFMA R16, R67, R18, R16 ;  /* 0x0000001243107223 */ /* 0x000fe40000000010 */
[----:B------:R-:W-:Y:S02]  /*2890*/  FFMA R20, R69, R22, R20 ;  /* 0x0000001645147223 */ /* 0x000fe40000000014 */
[----:B------:R-:W-:-:S02]  /*28a0*/  FFMA R29, R68, R15, R12 ;  /* 0x0000000f441d7223 */ /* 0x000fc4000000000c */
[----:B------:R-:W-:Y:S01]  /*28b0*/  FFMA R24, R69, R26, R24 ;  /* 0x0000001a45187223 */ /* 0x000fe20000000018 */
[----:B------:R-:W0:Y:S01]  /*28c0*/  LDS.128 R12, [R82+0x470] ;  /* 0x00047000520c7984 */ /* 0x000e220000000c00 */
[C---:B------:R-:W-:Y:S02]  /*28d0*/  FFMA R31, R64.reuse, R41, R31 ;  /* 0x00000029401f7223 */ /* 0x040fe4000000001f */
[C---:B------:R-:W-:Y:S02]  /*28e0*/  FFMA R35, R64.reuse, R45, R35 ;  /* 0x0000002d40237223 */ /* 0x040fe40000000023 */
[----:B------:R-:W-:Y:S02]  /*28f0*/  FFMA R39, R64, R49, R39 ;  /* 0x0000003140277223 */ /* 0x000fe40000000027 */
[----:B------:R-:W-:Y:S02]  /*2900*/  FFMA R66, R71, R23, R20 ;  /* 0x0000001747427223 */ /* 0x000fe40000000014 */
[----:B----4-:R-:W-:Y:S01]  /*2910*/  FFMA R40, R93, R52, R28 ;  /* 0x000000345d287223 */ /* 0x010fe2000000001c */
[----:B------:R-:W-:Y:S01]  /*2920*/  LDS.128 R20, [R82+0xc70] ;  /* 0x000c700052147984 */ /* 0x000fe20000000c00 */
[----:B------:R-:W-:-:S02]  /*2930*/  FFMA R68, R68, R19, R16 ;  /* 0x0000001344447223 */ /* 0x000fc40000000010 */
[----:B------:R-:W-:Y:S01]  /*2940*/  FFMA R44, R71, R27, R24 ;  /* 0x0000001b472c7223 */ /* 0x000fe20000000018 */
[----:B------:R-:W1:Y:S01]  /*2950*/  LDS.128 R16, [R82+0x870] ;  /* 0x0008700052107984 */ /* 0x000e620000000c00 */
[C---:B------:R-:W-:Y:S02]  /*2960*/  FFMA R42, R69.reuse, R42, R31 ;  /* 0x0000002a452a7223 */ /* 0x040fe4000000001f */
[C---:B------:R-:W-:Y:S01]  /*2970*/  FFMA R46, R69.reuse, R46, R35 ;  /* 0x0000002e452e7223 */ /* 0x040fe20000000023 */
[----:B------:R-:W2:Y:S01]  /*2980*/  LDS.128 R24, [R82+0x1070] ;  /* 0x0010700052187984 */ /* 0x000ea20000000c00 */
[----:B------:R-:W-:Y:S02]  /*2990*/  FFMA R50, R69, R50, R39 ;  /* 0x0000003245327223 */ /* 0x000fe40000000027 */
[----:B------:R-:W-:Y:S01]  /*29a0*/  FFMA R56, R93, R56, R29 ;  /* 0x000000385d387223 */ /* 0x000fe2000000001d */
[----:B------:R-:W-:Y:S01]  /*29b0*/  LDS.128 R32, [R82+0x1870] ;  /* 0x0018700052207984 */ /* 0x000fe20000000c00 */
[----:B------:R-:W-:-:S03]  /*29c0*/  FFMA R40, R64, R53, R40 ;  /* 0x0000003540287223 */ /* 0x000fc60000000028 */
[----:B------:R-:W3:Y:S01]  /*29d0*/  LDS.128 R28, [R82+0x1470] ;  /* 0x00147000521c7984 */ /* 0x000ee20000000c00 */
[----:B-----5:R-:W-:-:S03]  /*29e0*/  FFMA R8, R8, R65, R66 ;  /* 0x0000004108087223 */ /* 0x020fc60000000042 */
[----:B------:R-:W4:Y:S01]  /*29f0*/  LDS.128 R36, [R82+0x1c70] ;  /* 0x001c700052247984 */ /* 0x000f220000000c00 */
[----:B------:R-:W-:Y:S02]  /*2a00*/  FFMA R40, R69, R54, R40 ;  /* 0x0000003645287223 */ /* 0x000fe40000000028 */
[----:B------:R-:W-:Y:S02]  /*2a10*/  FFMA R41, R70, R9, R8 ;  /* 0x0000000946297223 */ /* 0x000fe40000000008 */
[----:B------:R-:W5:Y:S01]  /*2a20*/  LDS R8, [R83.X4+0x17bc] ;  /* 0x0017bc0053087984 */ /* 0x000f620000004800 */
[C---:B------:R-:W-:Y:S02]  /*2a30*/  FFMA R45, R71.reuse, R43, R42 ;  /* 0x0000002b472d7223 */ /* 0x040fe4000000002a */
[----:B------:R-:W-:Y:S02]  /*2a40*/  FFMA R9, R71, R55, R40 ;  /* 0x0000003747097223 */ /* 0x000fe40000000028 */
[----:B------:R-:W-:-:S02]  /*2a50*/  FFMA R10, R91, R10, R41 ;  /* 0x0000000a5b0a7223 */ /* 0x000fc40000000029 */
[----:B------:R-:W5:Y:S01]  /*2a60*/  LDS.128 R40, [R82+0x80] ;  /* 0x0000800052287984 */ /* 0x000f620000000c00 */
[----:B------:R-:W-:Y:S02]  /*2a70*/  FFMA R60, R93, R60, R68 ;  /* 0x0000003c5d3c7223 */ /* 0x000fe40000000044 */
[C---:B------:R-:W-:Y:S01]  /*2a80*/  FFMA R56, R64.reuse, R57, R56 ;  /* 0x0000003940387223 */ /* 0x040fe20000000038 */
[----:B------:R-:W-:Y:S01]  /*2a90*/  LDS R93, [R83.X4+0x1a08] ;  /* 0x001a0800535d7984 */ /* 0x000fe20000004800 */
[----:B------:R-:W-:Y:S02]  /*2aa0*/  FFMA R60, R64, R61, R60 ;  /* 0x0000003d403c7223 */ /* 0x000fe4000000003c */
[C---:B------:R-:W-:Y:S02]  /*2ab0*/  FFMA R56, R69.reuse, R58, R56 ;  /* 0x0000003a45387223 */ /* 0x040fe40000000038 */
[----:B------:R-:W-:Y:S02]  /*2ac0*/  FFMA R60, R69, R62, R60 ;  /* 0x0000003e453c7223 */ /* 0x000fe4000000003c */
[----:B------:R-:W-:-:S02]  /*2ad0*/  FFMA R46, R71, R47, R46 ;  /* 0x0000002f472e7223 */ /* 0x000fc4000000002e */
[C---:B------:R-:W-:Y:S02]  /*2ae0*/  FFMA R52, R71.reuse, R51, R50 ;  /* 0x0000003347347223 */ /* 0x040fe40000000032 */
[C---:B------:R-:W-:Y:S01]  /*2af0*/  FFMA R59, R71.reuse, R59, R56 ;  /* 0x0000003b473b7223 */ /* 0x040fe20000000038 */
[----:B------:R-:W5:Y:S01]  /*2b00*/  LDS.128 R48, [R82+0x880] ;  /* 0x0008800052307984 */ /* 0x000f620000000c00 */
[----:B------:R-:W-:Y:S02]  /*2b10*/  FFMA R63, R71, R63, R60 ;  /* 0x0000003f473f7223 */ /* 0x000fe4000000003c */
[C---:B0-----:R-:W-:Y:S02]  /*2b20*/  FFMA R12, R65.reuse, R12, R44 ;  /* 0x0000000c410c7223 */ /* 0x041fe4000000002c */
[C---:B-1----:R-:W-:Y:S02]  /*2b30*/  FFMA R16, R65.reuse, R16, R45 ;  /* 0x0000001041107223 */ /* 0x042fe4000000002d */
[----:B------:R-:W-:-:S02]  /*2b40*/  FFMA R20, R65, R20, R46 ;  /* 0x0000001441147223 */ /* 0x000fc4000000002e */
[C---:B--2---:R-:W-:Y:S01]  /*2b50*/  FFMA R24, R65.reuse, R24, R52 ;  /* 0x0000001841187223 */ /* 0x044fe20000000034 */
[----:B------:R-:W0:Y:S01]  /*2b60*/  LDS.128 R44, [R82+0x480] ;  /* 0x00048000522c7984 */ /* 0x000e220000000c00 */
[C---:B---3--:R-:W-:Y:S02]  /*2b70*/  FFMA R9, R65.reuse, R28, R9 ;  /* 0x0000001c41097223 */ /* 0x048fe40000000009 */
[C---:B------:R-:W-:Y:S01]  /*2b80*/  FFMA R32, R65.reuse, R32, R59 ;  /* 0x0000002041207223 */ /* 0x040fe2000000003b */
[----:B------:R-:W1:Y:S01]  /*2b90*/  LDS.128 R52, [R82+0xc80] ;  /* 0x000c800052347984 */ /* 0x000e620000000c00 */
[----:B----4-:R-:W-:-:S03]  /*2ba0*/  FFMA R36, R65, R36, R63 ;  /* 0x0000002441247223 */ /* 0x010fc6000000003f */
[----:B------:R-:W2:Y:S04]  /*2bb0*/  LDS.128 R56, [R82+0x1080] ;  /* 0x0010800052387984 */ /* 0x000ea80000000c00 */
[----:B------:R-:W3:Y:S04]  /*2bc0*/  LDS.128 R60, [R82+0x1480] ;  /* 0x00148000523c7984 */ /* 0x000ee80000000c00 */
[----:B------:R-:W4:Y:S01]  /*2bd0*/  LDS.128 R64, [R82+0x1880] ;  /* 0x0018800052407984 */ /* 0x000f220000000c00 */
[C---:B------:R-:W-:Y:S02]  /*2be0*/  FFMA R12, R70.reuse, R13, R12 ;  /* 0x0000000d460c7223 */ /* 0x040fe4000000000c */
[----:B------:R-:W-:-:S02]  /*2bf0*/  FFMA R16, R70, R17, R16 ;  /* 0x0000001146107223 */ /* 0x000fc40000000010 */
[C---:B------:R-:W-:Y:S02]  /*2c00*/  FFMA R20, R70.reuse, R21, R20 ;  /* 0x0000001546147223 */ /* 0x040fe40000000014 */
[C---:B------:R-:W-:Y:S02]  /*2c10*/  FFMA R25, R70.reuse, R25, R24 ;  /* 0x0000001946197223 */ /* 0x040fe40000000018 */
[C---:B------:R-:W-:Y:S02]  /*2c20*/  FFMA R9, R70.reuse, R29, R9 ;  /* 0x0000001d46097223 */ /* 0x040fe40000000009 */
[C---:B------:R-:W-:Y:S02]  /*2c30*/  FFMA R32, R70.reuse, R33, R32 ;  /* 0x0000002146207223 */ /* 0x040fe40000000020 */
[----:B------:R-:W-:Y:S02]  /*2c40*/  FFMA R36, R70, R37, R36 ;  /* 0x0000002546247223 */ /* 0x000fe40000000024 */
[----:B------:R-:W0:Y:S01]  /*2c50*/  LDS.128 R68, [R82+0x1c80] ;  /* 0x001c800052447984 */ /* 0x000e220000000c00 */
[----:B-----5:R-:W-:-:S02]  /*2c60*/  FFMA R10, R8, R11, R10 ;  /* 0x0000000b080a7223 */ /* 0x020fc4000000000a */
[C---:B------:R-:W-:Y:S02]  /*2c70*/  FFMA R22, R91.reuse, R22, R20 ;  /* 0x000000165b167223 */ /* 0x040fe40000000014 */
[----:B------:R-:W-:Y:S02]  /*2c80*/  FFMA R20, R91, R38, R36 ;  /* 0x000000265b147223 */ /* 0x000fe40000000024 */
[----:B------:R-:W-:Y:S02]  /*2c90*/  FFMA R10, R40, R95, R10 ;  /* 0x0000005f280a7223 */ /* 0x000fe4000000000a */
[----:B------:R-:W-:Y:S01]  /*2ca0*/  FFMA R20, R8, R39, R20 ;  /* 0x0000002708147223 */ /* 0x000fe20000000014 */
[----:B------:R-:W-:Y:S01]  /*2cb0*/  LDS R40, [R83.X4+0x1c54] ;  /* 0x001c540053287984 */ /* 0x000fe20000004800 */
[----:B------:R-:W-:-:S03]  /*2cc0*/  FFMA R10, R94, R41, R10 ;  /* 0x000000295e0a7223 */ /* 0x000fc6000000000a */
[----:B------:R-:W-:Y:S04]  /*2cd0*/  LDS R41, [R83.X4+0x1b90] ;  /* 0x001b900053297984 */ /* 0x000fe80000004800 */
[----:B------:R-:W5:Y:S01]  /*2ce0*/  LDS.128 R36, [R82+0x90] ;  /* 0x0000900052247984 */ /* 0x000f620000000c00 */
[C---:B------:R-:W-:Y:S02]  /*2cf0*/  FFMA R18, R91.reuse, R18, R16 ;  /* 0x000000125b127223 */ /* 0x040fe40000000010 */
[C---:B------:R-:W-:Y:S02]  /*2d00*/  FFMA R14, R91.reuse, R14, R12 ;  /* 0x0000000e5b0e7223 */ /* 0x040fe4000000000c */
[C---:B------:R-:W-:Y:S02]  /*2d10*/  FFMA R25, R91.reuse, R26, R25 ;  /* 0x0000001a5b197223 */ /* 0x040fe40000000019 */
[----:B------:R-:W-:-:S02]  /*2d20*/  FFMA R9, R91, R30, R9 ;  /* 0x0000001e5b097223 */ /* 0x000fc40000000009 */
[----:B------:R-:W-:Y:S02]  /*2d30*/  FFMA R32, R91, R34, R32 ;  /* 0x000000225b207223 */ /* 0x000fe40000000020 */
[C---:B------:R-:W-:Y:S01]  /*2d40*/  FFMA R18, R8.reuse, R19, R18 ;  /* 0x0000001308127223 */ /* 0x040fe20000000012 */
[----:B------:R-:W-:Y:S01]  /*2d50*/  LDS R91, [R83.X4+0x1d18] ;  /* 0x001d1800535b7984 */ /* 0x000fe20000004800 */
[C---:B------:R-:W-:Y:S02]  /*2d60*/  FFMA R14, R8.reuse, R15, R14 ;  /* 0x0000000f080e7223 */ /* 0x040fe4000000000e */
[C---:B------:R-:W-:Y:S02]  /*2d70*/  FFMA R22, R8.reuse, R23, R22 ;  /* 0x0000001708167223 */ /* 0x040fe40000000016 */
[C---:B------:R-:W-:Y:S02]  /*2d80*/  FFMA R27, R8.reuse, R27, R25 ;  /* 0x0000001b081b7223 */ /* 0x040fe40000000019 */
[----:B------:R-:W-:-:S02]  /*2d90*/  FFMA R31, R8, R31, R9 ;  /* 0x0000001f081f7223 */ /* 0x000fc40000000009 */
[----:B------:R-:W-:Y:S02]  /*2da0*/  FFMA R35, R8, R35, R32 ;  /* 0x0000002308237223 */ /* 0x000fe40000000020 */
[C---:B------:R-:W-:Y:S02]  /*2db0*/  FFMA R18, R95.reuse, R48, R18 ;  /* 0x000000305f127223 */ /* 0x040fe40000000012 */
[C---:B0-----:R-:W-:Y:S02]  /*2dc0*/  FFMA R14, R95.reuse, R44, R14 ;  /* 0x0000002c5f0e7223 */ /* 0x041fe4000000000e */
[----:B------:R-:W-:Y:S02]  /*2dd0*/  FFMA R18, R94, R49, R18 ;  /* 0x000000315e127223 */ /* 0x000fe40000000012 */
[C---:B-1----:R-:W-:Y:S02]  /*2de0*/  FFMA R22, R95.reuse, R52, R22 ;  /* 0x000000345f167223 */ /* 0x042fe40000000016 */
[----:B--2---:R-:W-:-:S02]  /*2df0*/  FFMA R27, R95, R56, R27 ;  /* 0x000000385f1b7223 */ /* 0x004fc4000000001b */
[C---:B---3--:R-:W-:Y:S02]  /*2e00*/  FFMA R31, R95.reuse, R60, R31 ;  /* 0x0000003c5f1f7223 */ /* 0x048fe4000000001f */
[----:B----4-:R-:W-:Y:S02]  /*2e10*/  FFMA R35, R95, R64, R35 ;  /* 0x000000405f237223 */ /* 0x010fe40000000023 */
[C---:B------:R-:W-:Y:S02]  /*2e20*/  FFMA R42, R93.reuse, R42, R10 ;  /* 0x0000002a5d2a7223 */ /* 0x040fe4000000000a */
[----:B------:R-:W0:Y:S01]  /*2e30*/  LDS.128 R8, [R82+0x490] ;  /* 0x0004900052087984 */ /* 0x000e220000000c00 */
[C---:B------:R-:W-:Y:S02]  /*2e40*/  FFMA R45, R94.reuse, R45, R14 ;  /* 0x0000002d5e2d7223 */ /* 0x040fe4000000000e */
[----:B------:R-:W-:Y:S01]  /*2e50*/  FFMA R50, R93, R50, R18 ;  /* 0x000000325d327223 */ /* 0x000fe20000000012 */
[----:B------:R-:W1:Y:S01]  /*2e60*/  LDS.128 R12, [R82+0x890] ;  /* 0x00089000520c7984 */ /* 0x000e620000000c00 */
[----:B------:R-:W-:-:S02]  /*2e70*/  FFMA R53, R94, R53, R22 ;  /* 0x000000355e357223 */ /* 0x000fc40000000016 */
[C---:B------:R-:W-:Y:S01]  /*2e80*/  FFMA R57, R94.reuse, R57, R27 ;  /* 0x000000395e397223 */ /* 0x040fe2000000001b */
[----:B------:R-:W2:Y:S01]  /*2e90*/  LDS.128 R16, [R82+0xc90] ;  /* 0x000c900052107984 */ /* 0x000ea20000000c00 */
[C---:B------:R-:W-:Y:S02]  /*2ea0*/  FFMA R61, R94.reuse, R61, R31 ;  /* 0x0000003d5e3d7223 */ /* 0x040fe4000000001f */
[----:B------:R-:W-:Y:S01]  /*2eb0*/  FFMA R65, R94, R65, R35 ;  /* 0x000000415e417223 */ /* 0x000fe20000000023 */
[----:B------:R-:W-:Y:S01]  /*2ec0*/  LDS.128 R24, [R82+0x1490] ;  /* 0x0014900052187984 */ /* 0x000fe20000000c00 */
[----:B------:R-:W-:-:S03]  /*2ed0*/  FFMA R68, R95, R68, R20 ;  /* 0x000000445f447223 */ /* 0x000fc60000000014 */
[----:B------:R-:W3:Y:S04]  /*2ee0*/  LDS.128 R20, [R82+0x1090] ;  /* 0x0010900052147984 */ /* 0x000ee80000000c00 */
[----:B------:R-:W4:Y:S04]  /*2ef0*/  LDS.128 R28, [R82+0x1890] ;  /* 0x00189000521c7984 */ /* 0x000f280000000c00 */
[----:B------:R-:W1:Y:S01]  /*2f00*/  LDS.128 R32, [R82+0x1c90] ;  /* 0x001c900052207984 */ /* 0x000e620000000c00 */
[----:B------:R-:W-:Y:S02]  /*2f10*/  FFMA R68, R94, R69, R68 ;  /* 0x000000455e447223 */ /* 0x000fe40000000044 */
[----:B------:R-:W-:Y:S01]  /*2f20*/  FFMA R42, R96, R43, R42 ;  /* 0x0000002b602a7223 */ /* 0x000fe2000000002a */
[----:B------:R-:W-:Y:S01]  /*2f30*/  LDS R95, [R83.X4+0x21b0] ;  /* 0x0021b000535f7984 */ /* 0x000fe20000004800 */
[----:B------:R-:W-:-:S02]  /*2f40*/  FFMA R46, R93, R46, R45 ;  /* 0x0000002e5d2e7223 */ /* 0x000fc4000000002d */
[C---:B------:R-:W-:Y:S01]  /*2f50*/  FFMA R53, R93.reuse, R54, R53 ;  /* 0x000000365d357223 */ /* 0x040fe20000000035 */
[----:B------:R-:W-:Y:S01]  /*2f60*/  LDS R94, [R83.X4+0x2894] ;  /* 0x00289400535e7984 */ /* 0x000fe20000004800 */
[C---:B------:R-:W-:Y:S02]  /*2f70*/  FFMA R57, R93.reuse, R58, R57 ;  /* 0x0000003a5d397223 */ /* 0x040fe40000000039 */
[C---:B------:R-:W-:Y:S02]  /*2f80*/  FFMA R61, R93.reuse, R62, R61 ;  /* 0x0000003e5d3d7223 */ /* 0x040fe4000000003d */
[C---:B------:R-:W-:Y:S02]  /*2f90*/  FFMA R65, R93.reuse, R66, R65 ;  /* 0x000000425d417223 */ /* 0x040fe40000000041 */
[----:B------:R-:W-:Y:S02]  /*2fa0*/  FFMA R68, R93, R70, R68 ;  /* 0x000000465d447223 */ /* 0x000fe40000000044 */
[----:B-----5:R-:W-:Y:S01]  /*2fb0*/  FFMA R43, R36, R41, R42 ;  /* 0x00000029242b7223 */ /* 0x020fe2000000002a */
[----:B------:R-:W-:Y:S01]  /*2fc0*/  LDS R93, [R83.X4+0x2028] ;  /* 0x00202800535d7984 */ /* 0x000fe20000004800 */
[----:B------:R-:W-:-:S03]  /*2fd0*/  FFMA R46, R96, R47, R46 ;  /* 0x0000002f602e7223 */ /* 0x000fc6000000002e */
[----:B------:R-:W5:Y:S01]  /*2fe0*/  LDS R36, [R83.X4+0x1ddc] ;  /* 0x001ddc0053247984 */ /* 0x000f620000004800 */
[C---:B------:R-:W-:Y:S02]  /*2ff0*/  FFMA R50, R96.reuse, R51, R50 ;  /* 0x0000003360327223 */ /* 0x040fe40000000032 */
[C---:B------:R-:W-:Y:S02]  /*3000*/  FFMA R55, R96.reuse, R55, R53 ;  /* 0x0000003760377223 */ /* 0x040fe40000000035 */
[C---:B------:R-:W-:Y:S02]  /*3010*/  FFMA R59, R96.reuse, R59, R57 ;  /* 0x0000003b603b7223 */ /* 0x040fe40000000039 */
[C---:B------:R-:W-:Y:S02]  /*3020*/  FFMA R63, R96.reuse, R63, R61 ;  /* 0x0000003f603f7223 */ /* 0x040fe4000000003d */
[C---:B------:R-:W-:Y:S02]  /*3030*/  FFMA R42, R96.reuse, R67, R65 ;  /* 0x00000043602a7223 */ /* 0x040fe40000000041 */
[----:B------:R-:W-:Y:S01]  /*3040*/  FFMA R96, R96, R71, R68 ;  /* 0x0000004760607223 */ /* 0x000fe20000000044 */
[----:B------:R-:W-:Y:S04]  /*3050*/  LDS.128 R64, [R82+0x4a0] ;  /* 0x0004a00052407984 */ /* 0x000fe80000000c00 */
[----:B------:R-:W5:Y:S01]  /*3060*/  LDS.128 R68, [R82+0xa0] ;  /* 0x0000a00052447984 */ /* 0x000f620000000c00 */
[----:B0-----:R-:W-:-:S03]  /*3070*/  FFMA R8, R41, R8, R46 ;  /* 0x0000000829087223 */ /* 0x001fc6000000002e */
[----:B------:R-:W0:Y:S01]  /*3080*/  LDS.128 R44, [R82+0x8a0] ;  /* 0x0008a000522c7984 */ /* 0x000e220000000c00 */
[C---:B-1----:R-:W-:Y:S02]  /*3090*/  FFMA R12, R41.reuse, R12, R50 ;  /* 0x0000000c290c7223 */ /* 0x042fe40000000032 */
[C---:B--2---:R-:W-:Y:S01]  /*30a0*/  FFMA R16, R41.reuse, R16, R55 ;  /* 0x0000001029107223 */ /* 0x044fe20000000037 */
[----:B------:R-:W-:Y:S01]  /*30b0*/  LDS.128 R48, [R82+0xca0] ;  /* 0x000ca00052307984 */ /* 0x000fe20000000c00 */
[C---:B---3--:R-:W-:Y:S02]  /*30c0*/  FFMA R20, R41.reuse, R20, R59 ;  /* 0x0000001429147223 */ /* 0x048fe4000000003b */
[C---:B------:R-:W-:Y:S01]  /*30d0*/  FFMA R24, R41.reuse, R24, R63 ;  /* 0x0000001829187223 */ /* 0x040fe2000000003f */
[----:B------:R-:W-:Y:S01]  /*30e0*/  LDS.128 R52, [R82+0x10a0] ;  /* 0x0010a00052347984 */ /* 0x000fe20000000c00 */
[C---:B----4-:R-:W-:Y:S02]  /*30f0*/  FFMA R28, R41.reuse, R28, R42 ;  /* 0x0000001c291c7223 */ /* 0x050fe4000000002a */
[----:B------:R-:W-:Y:S01]  /*3100*/  FFMA R32, R41, R32, R96 ;  /* 0x0000002029207223 */ /* 0x000fe20000000060 */
[----:B------:R-:W-:Y:S01]  /*3110*/  LDS.128 R56, [R82+0x14a0] ;  /* 0x0014a00052387984 */ /* 0x000fe20000000c00 */
[----:B------:R-:W-:-:S02]  /*3120*/  FFMA R37, R40, R37, R43 ;  /* 0x0000002528257223 */ /* 0x000fc4000000002b */
[C---:B------:R-:W-:Y:S01]  /*3130*/  FFMA R9, R40.reuse, R9, R8 ;  /* 0x0000000928097223 */ /* 0x040fe20000000008 */
[----:B------:R-:W-:Y:S01]  /*3140*/  LDS.128 R60, [R82+0x18a0] ;  /* 0x0018a000523c7984 */ /* 0x000fe20000000c00 */
[C---:B------:R-:W-:Y:S02]  /*3150*/  FFMA R12, R40.reuse, R13, R12 ;  /* 0x0000000d280c7223 */ /* 0x040fe4000000000c */
[C---:B------:R-:W-:Y:S01]  /*3160*/  FFMA R17, R40.reuse, R17, R16 ;  /* 0x0000001128117223 */ /* 0x040fe20000000010 */
[----:B------:R-:W1:Y:S01]  /*3170*/  LDS R8, [R83.X4+0x1f64] ;  /* 0x001f640053087984 */ /* 0x000e620000004800 */
[C---:B------:R-:W-:Y:S02]  /*3180*/  FFMA R21, R40.reuse, R21, R20 ;  /* 0x0000001528157223 */ /* 0x040fe40000000014 */
[C---:B------:R-:W-:Y:S01]  /*3190*/  FFMA R24, R40.reuse, R25, R24 ;  /* 0x0000001928187223 */ /* 0x040fe20000000018 */
[----:B------:R-:W-:Y:S01]  /*31a0*/  LDS R96, [R83.X4+0x2584] ;  /* 0x0025840053607984 */ /* 0x000fe20000004800 */
[----:B------:R-:W-:-:S02]  /*31b0*/  FFMA R28, R40, R29, R28 ;  /* 0x0000001d281c7223 */ /* 0x000fc4000000001c */
[----:B------:R-:W-:Y:S02]  /*31c0*/  FFMA R32, R40, R33, R32 ;  /* 0x0000002128207223 */ /* 0x000fe40000000020 */
[----:B------:R-:W2:Y:S01]  /*31d0*/  LDS.128 R40, [R82+0x1ca0] ;  /* 0x001ca00052287984 */ /* 0x000ea20000000c00 */
[----:B------:R-:W-:-:S04]  /*31e0*/  FFMA R38, R91, R38, R37 ;  /* 0x000000265b267223 */ /* 0x000fc80000000025 */
[----:B-----5:R-:W-:Y:S02]  /*31f0*/  FFMA R38, R36, R39, R38 ;  /* 0x0000002724267223 */ /* 0x020fe40000000026 */
[C---:B------:R-:W-:Y:S02]  /*3200*/  FFMA R10, R91.reuse, R10, R9 ;  /* 0x0000000a5b0a7223 */ /* 0x040fe40000000009 */
[----:B------:R-:W-:Y:S02]  /*3210*/  FFMA R9, R91, R26, R24 ;  /* 0x0000001a5b097223 */ /* 0x000fe40000000018 */
[----:B------:R-:W-:Y:S02]  /*3220*/  FFMA R38, R68, R97, R38 ;  /* 0x0000006144267223 */ /* 0x000fe40000000026 */
[----:B------:R-:W3:Y:S01]  /*3230*/  LDS R68, [R83.X4+0x20ec] ;  /* 0x0020ec0053447984 */ /* 0x000ee20000004800 */
[----:B------:R-:W-:-:S03]  /*3240*/  FFMA R9, R36, R27, R9 ;  /* 0x0000001b24097223 */ /* 0x000fc60000000009 */
[----:B------:R-:W4:Y:S01]  /*3250*/  LDS.128 R24, [R82+0xb0] ;  /* 0x0000b00052187984 */ /* 0x000f220000000c00 */
[C---:B------:R-:W-:Y:S02]  /*3260*/  FFMA R14, R91.reuse, R14, R12 ;  /* 0x0000000e5b0e7223 */ /* 0x040fe4000000000c */
[C---:B------:R-:W-:Y:S02]  /*3270*/  FFMA R28, R91.reuse, R30, R28 ;  /* 0x0000001e5b1c7223 */ /* 0x040fe4000000001c */
[----:B------:R-:W-:Y:S02]  /*3280*/  FFMA R14, R36, R15, R14 ;  /* 0x0000000f240e7223 */ /* 0x000fe4000000000e */
[C---:B------:R-:W-:Y:S02]  /*3290*/  FFMA R17, R91.reuse, R18, R17 ;  /* 0x000000125b117223 */ /* 0x040fe40000000011 */
[C---:B------:R-:W-:Y:S02]  /*32a0*/  FFMA R21, R91.reuse, R22, R21 ;  /* 0x000000165b157223 */ /* 0x040fe40000000015 */
[----:B------:R-:W-:-:S02]  /*32b0*/  FFMA R32, R91, R34, R32 ;  /* 0x000000225b207223 */ /* 0x000fc40000000020 */
[----:B------:R-:W-:Y:S01]  /*32c0*/  FFMA R12, R36, R11, R10 ;  /* 0x0000000b240c7223 */ /* 0x000fe2000000000a */
[----:B------:R-:W-:Y:S01]  /*32d0*/  LDS R91, [R83.X4+0x2338] ;  /* 0x00233800535b7984 */ /* 0x000fe20000004800 */
[----:B0-----:R-:W-:-:S03]  /*32e0*/  FFMA R14, R97, R44, R14 ;  /* 0x0000002c610e7223 */ /* 0x001fc6000000000e */
[----:B------:R-:W0:Y:S01]  /*32f0*/  LDS R44, [R83.X4+0x2274] ;  /* 0x00227400532c7984 */ /* 0x000e220000004800 */
[C---:B------:R-:W-:Y:S02]  /*3300*/  FFMA R10, R36.reuse, R31, R28 ;  /* 0x0000001f240a7223 */ /* 0x040fe4000000001c */
[C---:B------:R-:W-:Y:S01]  /*3310*/  FFMA R19, R36.reuse, R19, R17 ;  /* 0x0000001324137223 */ /* 0x040fe20000000011 */
[----:B------:R-:W5:Y:S01]  /*3320*/  LDS.128 R28, [R82+0x4b0] ;  /* 0x0004b000521c7984 */ /* 0x000f620000000c00 */
[C---:B------:R-:W-:Y:S02]  /*3330*/  FFMA R23, R36.reuse, R23, R21 ;  /* 0x0000001724177223 */ /* 0x040fe40000000015 */
[----:B------:R-:W-:Y:S02]  /*3340*/  FFMA R11, R36, R35, R32 ;  /* 0x00000023240b7223 */ /* 0x000fe40000000020 */
[----:B------:R-:W-:Y:S01]  /*3350*/  FFMA R12, R97, R64, R12 ;  /* 0x00000040610c7223 */ /* 0x000fe2000000000c */
[----:B------:R-:W0:Y:S01]  /*3360*/  LDS.128 R32, [R82+0x8b0] ;  /* 0x0008b00052207984 */ /* 0x000e220000000c00 */
[----:B-1----:R-:W-:-:S02]  /*3370*/  FFMA R38, R8, R69, R38 ;  /* 0x0000004508267223 */ /* 0x002fc40000000026 */
[C---:B------:R-:W-:Y:S02]  /*3380*/  FFMA R12, R8.reuse, R65, R12 ;  /* 0x00000041080c7223 */ /* 0x040fe4000000000c */
[----:B------:R-:W-:Y:S02]  /*3390*/  FFMA R14, R8, R45, R14 ;  /* 0x0000002d080e7223 */ /* 0x000fe4000000000e */
[C---:B------:R-:W-:Y:S02]  /*33a0*/  FFMA R19, R97.reuse, R48, R19 ;  /* 0x0000003061137223 */ /* 0x040fe40000000013 */
[C---:B------:R-:W-:Y:S02]  /*33b0*/  FFMA R23, R97.reuse, R52, R23 ;  /* 0x0000003461177223 */ /* 0x040fe40000000017 */
[C---:B------:R-:W-:Y:S02]  /*33c0*/  FFMA R9, R97.reuse, R56, R9 ;  /* 0x0000003861097223 */ /* 0x040fe40000000009 */
[----:B------:R-:W-:-:S02]  /*33d0*/  FFMA R10, R97, R60, R10 ;  /* 0x0000003c610a7223 */ /* 0x000fc4000000000a */
[----:B--2---:R-:W-:Y:S02]  /*33e0*/  FFMA R11, R97, R40, R11 ;  /* 0x00000028610b7223 */ /* 0x004fe4000000000b */
[C---:B------:R-:W-:Y:S01]  /*33f0*/  FFMA R70, R93.reuse, R70, R38 ;  /* 0x000000465d467223 */ /* 0x040fe20000000026 */
[----:B------:R-:W-:Y:S01]  /*3400*/  LDS R97, [R83.X4+0x24c0] ;  /* 0x0024c00053617984 */ /* 0x000fe20000004800 */
[C---:B------:R-:W-:Y:S02]  /*3410*/  FFMA R66, R93.reuse, R66, R12 ;  /* 0x000000425d427223 */ /* 0x040fe4000000000c */
[----:B------:R-:W-:Y:S01]  /*3420*/  FFMA R46, R93, R46, R14 ;  /* 0x0000002e5d2e7223 */ /* 0x000fe2000000000e */
[----:B------:R-:W1:Y:S01]  /*3430*/  LDS.128 R36, [R82+0xcb0] ;  /* 0x000cb00052247984 */ /* 0x000e620000000c00 */
[C---:B------:R-:W-:Y:S02]  /*3440*/  FFMA R49, R8.reuse, R49, R19 ;  /* 0x0000003108317223 */ /* 0x040fe40000000013 */
[C---:B------:R-:W-:Y:S01]  /*3450*/  FFMA R53, R8.reuse, R53, R23 ;  /* 0x0000003508357223 */ /* 0x040fe20000000017 */
[----:B------:R-:W-:Y:S01]  /*3460*/  LDS.128 R12, [R82+0x14b0] ;  /* 0x0014b000520c7984 */ /* 0x000fe20000000c00 */
[----:B------:R-:W-:-:S02]  /*3470*/  FFMA R57, R8, R57, R9 ;  /* 0x0000003908397223 */ /* 0x000fc40000000009 */
[C---:B------:R-:W-:Y:S01]  /*3480*/  FFMA R61, R8.reuse, R61, R10 ;  /* 0x0000003d083d7223 */ /* 0x040fe2000000000a */
[----:B------:R-:W-:Y:S01]  /*3490*/  LDS.128 R16, [R82+0x18b0] ;  /* 0x0018b00052107984 */ /* 0x000fe20000000c00 */
[----:B------:R-:W-:-:S03]  /*34a0*/  FFMA R41, R8, R41, R11 ;  /* 0x0000002908297223 */ /* 0x000fc6000000000b */
[----:B------:R-:W2:Y:S04]  /*34b0*/  LDS.128 R8, [R82+0x10b0] ;  /* 0x0010b00052087984 */ /* 0x000ea80000000c00 */
[----:B------:R-:W1:Y:S01]  /*34c0*/  LDS.128 R20, [R82+0x1cb0] ;  /* 0x001cb00052147984 */ /* 0x000e620000000c00 */
[----:B---3--:R-:W-:Y:S02]  /*34d0*/  FFMA R70, R68, R71, R70 ;  /* 0x0000004744467223 */ /* 0x008fe40000000046 */
[----:B------:R-:W-:Y:S02]  /*34e0*/  FFMA R40, R93, R58, R57 ;  /* 0x0000003a5d287223 */ /* 0x000fe40000000039 */
[----:B----4-:R-:W-:Y:S02]  /*34f0*/  FFMA R70, R24, R95, R70 ;  /* 0x0000005f18467223 */ /* 0x010fe40000000046 */
[----:B------:R-:W3:Y:S01]  /*3500*/  LDS R24, [R83.X4+0x23fc] ;  /* 0x0023fc0053187984 */ /* 0x000ee20000004800 */
[----:B------:R-:W-:-:S03]  /*3510*/  FFMA R40, R68, R59, R40 ;  /* 0x0000003b44287223 */ /* 0x000fc60000000028 */
[----:B------:R-:W4:Y:S01]  /*3520*/  LDS.128 R56, [R82+0xc0] ;  /* 0x0000c00052387984 */ /* 0x000f220000000c00 */
[C---:B------:R-:W-:Y:S02]  /*3530*/  FFMA R49, R93.reuse, R50, R49 ;  /* 0x000000325d317223 */ /* 0x040fe40000000031 */
[C---:B------:R-:W-:Y:S02]  /*3540*/  FFMA R53, R93.reuse, R54, R53 ;  /* 0x000000365d357223 */ /* 0x040fe40000000035 */
[C---:B------:R-:W-:Y:S02]  /*3550*/  FFMA R61, R93.reuse, R62, R61 ;  /* 0x0000003e5d3d7223 */ /* 0x040fe4000000003d */
[----:B------:R-:W-:Y:S02]  /*3560*/  FFMA R42, R93, R42, R41 ;  /* 0x0000002a5d2a7223 */ /* 0x000fe40000000029 */
[C---:B------:R-:W-:Y:S01]  /*3570*/  FFMA R66, R68.reuse, R67, R66 ;  /* 0x0000004344427223 */ /* 0x040fe20000000042 */
[----:B------:R-:W-:Y:S01]  /*3580*/  LDS R93, [R83.X4+0x2648] ;  /* 0x00264800535d7984 */ /* 0x000fe20000004800 */
[----:B------:R-:W-:-:S02]  /*3590*/  FFMA R46, R68, R47, R46 ;  /* 0x0000002f442e7223 */ /* 0x000fc4000000002e */
[C---:B------:R-:W-:Y:S02]  /*35a0*/  FFMA R49, R68.reuse, R51, R49 ;  /* 0x0000003344317223 */ /* 0x040fe40000000031 */
[C---:B------:R-:W-:Y:S02]  /*35b0*/  FFMA R55, R68.reuse, R55, R53 ;  /* 0x0000003744377223 */ /* 0x040fe40000000035 */
[----:B------:R-:W-:Y:S02]  /*35c0*/  FFMA R41, R68, R63, R61 ;  /* 0x0000003f44297223 */ /* 0x000fe4000000003d */
[----:B0-----:R-:W-:Y:S01]  /*35d0*/  FFMA R25, R44, R25, R70 ;  /* 0x000000192c197223 */ /* 0x001fe20000000046 */
[----:B------:R-:W-:Y:S01]  /*35e0*/  LDS.128 R60, [R82+0x4c0] ;  /* 0x0004c000523c7984 */ /* 0x000fe20000000c00 */
[----:B------:R-:W-:-:S03]  /*35f0*/  FFMA R42, R68, R43, R42 ;  /* 0x0000002b442a7223 */ /* 0x000fc6000000002a */
[----:B------:R-:W0:Y:S01]  /*3600*/  LDS.128 R68, [R82+0xcc0] ;  /* 0x000cc00052447984 */ /* 0x000e220000000c00 */
[----:B-----5:R-:W-:-:S03]  /*3610*/  FFMA R28, R95, R28, R66 ;  /* 0x0000001c5f1c7223 */ /* 0x020fc60000000042 */
[----:B------:R-:W5:Y:S01]  /*3620*/  LDS.128 R64, [R82+0x8c0] ;  /* 0x0008c00052407984 */ /* 0x000f620000000c00 */
[C---:B------:R-:W-:Y:S02]  /*3630*/  FFMA R32, R95.reuse, R32, R46 ;  /* 0x000000205f207223 */ /* 0x040fe4000000002e */
[C---:B-1----:R-:W-:Y:S02]  /*3640*/  FFMA R36, R95.reuse, R36, R49 ;  /* 0x000000245f247223 */ /* 0x042fe40000000031 */
[C---:B--2---:R-:W-:Y:S01]  /*3650*/  FFMA R8, R95.reuse, R8, R55 ;  /* 0x000000085f087223 */ /* 0x044fe20000000037 */
[----:B------:R-:W-:Y:S01]  /*3660*/  LDS.128 R48, [R82+0x18c0] ;  /* 0x0018c00052307984 */ /* 0x000fe20000000c00 */
[C---:B------:R-:W-:Y:S02]  /*3670*/  FFMA R12, R95.reuse, R12, R40 ;  /* 0x0000000c5f0c7223 */ /* 0x040fe40000000028 */
[C---:B------:R-:W-:Y:S01]  /*3680*/  FFMA R16, R95.reuse, R16, R41 ;  /* 0x000000105f107223 */ /* 0x040fe20000000029 */
[----:B------:R-:W-:Y:S01]  /*3690*/  LDS.128 R52, [R82+0x1cc0] ;  /* 0x001cc00052347984 */ /* 0x000fe20000000c00 */
[----:B------:R-:W-:-:S02]  /*36a0*/  FFMA R20, R95, R20, R42 ;  /* 0x000000145f147223 */ /* 0x000fc4000000002a */
[C---:B------:R-:W-:Y:S01]  /*36b0*/  FFMA R28, R44.reuse, R29, R28 ;  /* 0x0000001d2c1c7223 */ /* 0x040fe2000000001c */
[----:B------:R-:W1:Y:S01]  /*36c0*/  LDS.128 R40, [R82+0x10c0] ;  /* 0x0010c00052287984 */ /* 0x000e620000000c00 */
[C---:B------:R-:W-:Y:S02]  /*36d0*/  FFMA R32, R44.reuse, R33, R32 ;  /* 0x000000212c207223 */ /* 0x040fe40000000020 */
[C---:B------:R-:W-:Y:S01]  /*36e0*/  FFMA R37, R44.reuse, R37, R36 ;  /* 0x000000252c257223 */ /* 0x040fe20000000024 */
[----:B------:R-:W-:Y:S01]  /*36f0*/  LDS R95, [R83.X4+0x27d0] ;  /* 0x0027d000535f7984 */ /* 0x000fe20000004800 */
[C---:B------:R-:W-:Y:S02]  /*3700*/  FFMA R8, R44.reuse, R9, R8 ;  /* 0x000000092c087223 */ /* 0x040fe40000000008 */
[C---:B------:R-:W-:Y:S02]  /*3710*/  FFMA R12, R44.reuse, R13, R12 ;  /* 0x0000000d2c0c7223 */ /* 0x040fe4000000000c */
[----:B------:R-:W-:-:S02]  /*3720*/  FFMA R16, R44, R17, R16 ;  /* 0x000000112c107223 */ /* 0x000fc40000000010 */
[----:B------:R-:W-:Y:S02]  /*3730*/  FFMA R20, R44, R21, R20 ;  /* 0x000000152c147223 */ /* 0x000fe40000000014 */
[----:B------:R-:W2:Y:S01]  /*3740*/  LDS.128 R44, [R82+0x14c0] ;  /* 0x0014c000522c7984 */ /* 0x000ea20000000c00 */
[----:B------:R-:W-:-:S04]  /*3750*/  FFMA R26, R91, R26, R25 ;  /* 0x0000001a5b1a7223 */ /* 0x000fc80000000019 */
[----:B---3--:R-:W-:Y:S02]  /*3760*/  FFMA R26, R24, R27, R26 ;  /* 0x0000001b181a7223 */ /* 0x008fe4000000001a */
[C---:B------:R-:W-:Y:S02]  /*3770*/  FFMA R30, R91.reuse, R30, R28 ;  /* 0x0000001e5b1e7223 */ /* 0x040fe4000000001c */
[----:B----4-:R-:W-:Y:S02]  /*3780*/  FFMA R26, R56, R97, R26 ;  /* 0x00000061381a7223 */ /* 0x010fe4000000001a */
[C---:B------:R-:W-:Y:S01]  /*3790*/  FFMA R34, R91.reuse, R34, R32 ;  /* 0x000000225b227223 */ /* 0x040fe20000000020 */
[----:B------:R-:W3:Y:S01]  /*37a0*/  LDS R56, [R83.X4+0x270c] ;  /* 0x00270c0053387984 */ /* 0x000ee20000004800 */
[C---:B------:R-:W-:Y:S02]  /*37b0*/  FFMA R37, R91.reuse, R38, R37 ;  /* 0x000000265b257223 */ /* 0x040fe40000000025 */
[----:B------:R-:W-:-:S02]  /*37c0*/  FFMA R8, R91, R10, R8 ;  /* 0x0000000a5b087223 */ /* 0x000fc40000000008 */
[C---:B------:R-:W-:Y:S02]  /*37d0*/  FFMA R12, R91.reuse, R14, R12 ;  /* 0x0000000e5b0c7223 */ /* 0x040fe4000000000c */
[C---:B------:R-:W-:Y:S02]  /*37e0*/  FFMA R16, R91.reuse, R18, R16 ;  /* 0x000000125b107223 */ /* 0x040fe40000000010 */
[----:B------:R-:W-:Y:S02]  /*37f0*/  FFMA R20, R91, R22, R20 ;  /* 0x000000165b147223 */ /* 0x000fe40000000014 */
[C---:B------:R-:W-:Y:S01]  /*3800*/  FFMA R30, R24.reuse, R31, R30 ;  /* 0x0000001f181e7223 */ /* 0x040fe2000000001e */
[----:B------:R-:W-:Y:S01]  /*3810*/  LDS R91, [R83.X4+0x2958] ;  /* 0x00295800535b7984 */ /* 0x000fe20000004800 */
[C---:B------:R-:W-:Y:S02]  /*3820*/  FFMA R34, R24.reuse, R35, R34 ;  /* 0x0000002318227223 */ /* 0x040fe40000000022 */
[----:B------:R-:W-:-:S02]  /*3830*/  FFMA R37, R24, R39, R37 ;  /* 0x0000002718257223 */ /* 0x000fc40000000025 */
[C---:B------:R-:W-:Y:S02]  /*3840*/  FFMA R11, R24.reuse, R11, R8 ;  /* 0x0000000b180b7223 */ /* 0x040fe40000000008 */
[C---:B------:R-:W-:Y:S02]  /*3850*/  FFMA R15, R24.reuse, R15, R12 ;  /* 0x0000000f180f7223 */ /* 0x040fe4000000000c */
[C---:B------:R-:W-:Y:S02]  /*3860*/  FFMA R19, R24.reuse, R19, R16 ;  /* 0x0000001318137223 */ /* 0x040fe40000000010 */
[----:B------:R-:W-:Y:S02]  /*3870*/  FFMA R23, R24, R23, R20 ;  /* 0x0000001718177223 */ /* 0x000fe40000000014 */
[----:B------:R-:W-:Y:S02]  /*3880*/  FFMA R57, R96, R57, R26 ;  /* 0x0000003960397223 */ /* 0x000fe4000000001a */
[----:B------:R-:W4:Y:S01]  /*3890*/  LDS.128 R24, [R82+0xd0] ;  /* 0x0000d00052187984 */ /* 0x000f220000000c00 */
[----:B0-----:R-:W-:-:S02]  /*38a0*/  FFMA R37, R97, R68, R37 ;  /* 0x0000004461257223 */ /* 0x001fc40000000025 */
[----:B-----5:R-:W-:Y:S02]  /*38b0*/  FFMA R64, R97, R64, R34 ;  /* 0x0000004061407223 */ /* 0x020fe40000000022 */
[----:B------:R-:W0:Y:S01]  /*38c0*/  LDS.128 R32, [R82+0x8d0] ;  /* 0x0008d00052207984 */ /* 0x000e220000000c00 */
[----:B------:R-:W-:-:S03]  /*38d0*/  FFMA R69, R96, R69, R37 ;  /* 0x0000004560457223 */ /* 0x000fc60000000025 */
[----:B------:R-:W5:Y:S01]  /*38e0*/  LDS.128 R36, [R82+0xcd0] ;  /* 0x000cd00052247984 */ /* 0x000f620000000c00 */
[----:B------:R-:W-:-:S03]  /*38f0*/  FFMA R60, R97, R60, R30 ;  /* 0x0000003c613c7223 */ /* 0x000fc6000000001e */
[----:B------:R-:W0:Y:S01]  /*3900*/  LDS.128 R28, [R82+0x4d0] ;  /* 0x0004d000521c7984 */ /* 0x000e220000000c00 */
[C---:B-1----:R-:W-:Y:S02]  /*3910*/  FFMA R11, R97.reuse, R40, R11 ;  /* 0x00000028610b7223 */ /* 0x042fe4000000000b */
[C---:B--2---:R-:W-:Y:S02]  /*3920*/  FFMA R15, R97.reuse, R44, R15 ;  /* 0x0000002c610f7223 */ /* 0x044fe4000000000f */
[C---:B------:R-:W-:Y:S02]  /*3930*/  FFMA R41, R96.reuse, R41, R11 ;  /* 0x0000002960297223 */ /* 0x040fe4000000000b */
[----:B------:R-:W-:Y:S01]  /*3940*/  FFMA R52, R97, R52, R23 ;  /* 0x0000003461347223 */ /* 0x000fe20000000017 */
[----:B------:R-:W1:Y:S01]  /*3950*/  LDS.128 R8, [R82+0x18d0] ;  /* 0x0018d00052087984 */ /* 0x000e620000000c00 */
[----:B------:R-:W-:Y:S02]  /*3960*/  FFMA R45, R96, R45, R15 ;  /* 0x0000002d602d7223 */ /* 0x000fe4000000000f */
[----:B------:R-:W-:Y:S01]  /*3970*/  FFMA R58, R93, R58, R57 ;  /* 0x0000003a5d3a7223 */ /* 0x000fe20000000039 */
[----:B------:R-:W2:Y:S01]  /*3980*/  LDS.128 R20, [R82+0x14d0] ;  /* 0x0014d00052147984 */ /* 0x000ea20000000c00 */
[----:B------:R-:W-:-:S03]  /*3990*/  FFMA R48, R97, R48, R19 ;  /* 0x0000003061307223 */ /* 0x000fc60000000013 */
[----:B------:R-:W0:Y:S01]  /*39a0*/  LDS.128 R12, [R82+0x1cd0] ;  /* 0x001cd000520c7984 */ /* 0x000e220000000c00 */
[----:B---3--:R-:W-:-:S03]  /*39b0*/  FFMA R58, R56, R59, R58 ;  /* 0x0000003b383a7223 */ /* 0x008fc6000000003a */
[----:B------:R-:W3:Y:S01]  /*39c0*/  LDS.128 R16, [R82+0x10d0] ;  /* 0x0010d00052107984 */ /* 0x000ee20000000c00 */
[C---:B------:R-:W-:Y:S02]  /*39d0*/  FFMA R60, R96.reuse, R61, R60 ;  /* 0x0000003d603c7223 */ /* 0x040fe4000000003c */
[C---:B------:R-:W-:Y:S01]  /*39e0*/  FFMA R64, R96.reuse, R65, R64 ;  /* 0x0000004160407223 */ /* 0x040fe20000000040 */
[----:B------:R-:W-:Y:S01]  /*39f0*/  LDS R97, [R83.X4+0x2ae0] ;  /* 0x002ae00053617984 */ /* 0x000fe20000004800 */
[C---:B------:R-:W-:Y:S02]  /*3a00*/  FFMA R48, R96.reuse, R49, R48 ;  /* 0x0000003160307223 */ /* 0x040fe40000000030 */
[----:B------:R-:W-:Y:S02]  /*3a10*/  FFMA R52, R96, R53, R52 ;  /* 0x0000003560347223 */ /* 0x000fe40000000034 */
[----:B----4-:R-:W-:Y:S01]  /*3a20*/  FFMA R58, R24, R95, R58 ;  /* 0x0000005f183a7223 */ /* 0x010fe2000000003a */
[----:B------:R-:W-:Y:S01]  /*3a30*/  LDS R96, [R83.X4+0x2ba4] ;  /* 0x002ba40053607984 */ /* 0x000fe20000004800 */
[----:B------:R-:W-:-:S02]  /*3a40*/  FFMA R62, R93, R62, R60 ;  /* 0x0000003e5d3e7223 */ /* 0x000fc4000000003c */
[C---:B------:R-:W-:Y:S01]  /*3a50*/  FFMA R66, R93.reuse, R66, R64 ;  /* 0x000000425d427223 */ /* 0x040fe20000000040 */
[----:B------:R-:W4:Y:S01]  /*3a60*/  LDS R24, [R83.X4+0x2a1c] ;  /* 0x002a1c0053187984 */ /* 0x000f220000004800 */
[C---:B------:R-:W-:Y:S02]  /*3a70*/  FFMA R70, R93.reuse, R70, R69 ;  /* 0x000000465d467223 */ /* 0x040fe40000000045 */
[C---:B------:R-:W-:Y:S02]  /*3a80*/  FFMA R41, R93.reuse, R42, R41 ;  /* 0x0000002a5d297223 */ /* 0x040fe40000000029 */
[C---:B------:R-:W-:Y:S02]  /*3a90*/  FFMA R45, R93.reuse, R46, R45 ;  /* 0x0000002e5d2d7223 */ /* 0x040fe4000000002d */
[C---:B------:R-:W-:Y:S02]  /*3aa0*/  FFMA R48, R93.reuse, R50, R48 ;  /* 0x000000325d307223 */ /* 0x040fe40000000030 */
[----:B------:R-:W-:-:S02]  /*3ab0*/  FFMA R52, R93, R54, R52 ;  /* 0x000000365d347223 */ /* 0x000fc40000000034 */
[C---:B------:R-:W-:Y:S01]  /*3ac0*/  FFMA R62, R56.reuse, R63, R62 ;  /* 0x0000003f383e7223 */ /* 0x040fe2000000003e */
[----:B------:R-:W-:Y:S01]  /*3ad0*/  LDS R93, [R83.X4+0x2c68] ;  /* 0x002c6800535d7984 */ /* 0x000fe20000004800 */
[C---:B------:R-:W-:Y:S02]  /*3ae0*/  FFMA R66, R56.reuse, R67, R66 ;  /* 0x0000004338427223 */ /* 0x040fe40000000042 */
[C---:B------:R-:W-:Y:S02]  /*3af0*/  FFMA R70, R56.reuse, R71, R70 ;  /* 0x0000004738467223 */ /* 0x040fe40000000046 */
[C---:B------:R-:W-:Y:S02]  /*3b00*/  FFMA R43, R56.reuse, R43, R41 ;  /* 0x0000002b382b7223 */ /* 0x040fe40000000029 */
[C---:B------:R-:W-:Y:S02]  /*3b10*/  FFMA R47, R56.reuse, R47, R45 ;  /* 0x0000002f382f7223 */ /* 0x040fe4000000002d */
[----:B------:R-:W-:-:S02]  /*3b20*/  FFMA R51, R56, R51, R48 ;  /* 0x0000003338337223 */ /* 0x000fc40000000030 */
[----:B------:R-:W-:Y:S02]  /*3b30*/  FFMA R55, R56, R55, R52 ;  /* 0x0000003738377223 */ /* 0x000fe40000000034 */
[----:B------:R-:W-:Y:S02]  /*3b40*/  FFMA R25, R94, R25, R58 ;  /* 0x000000195e197223 */ /* 0x000fe4000000003a */
[----:B------:R-:W4:Y:S01]  /*3b50*/  LDS.128 R56, [R82+0xe0] ;  /* 0x0000e00052387984 */ /* 0x000f220000000c00 */
[C---:B0-----:R-:W-:Y:S02]  /*3b60*/  FFMA R32, R95.reuse, R32, R66 ;  /* 0x000000205f207223 */ /* 0x041fe40000000042 */
[C---:B-----5:R-:W-:Y:S01]  /*3b70*/  FFMA R36, R95.reuse, R36, R70 ;  /* 0x000000245f247223 */ /* 0x060fe20000000046 */
[----:B------:R-:W0:Y:S04]  /*3b80*/  LDS.128 R64, [R82+0x8e0] ;  /* 0x0008e00052407984 */ /* 0x000e280000000c00 */
[----:B------:R-:W5:Y:S01]  /*3b90*/  LDS.128 R68, [R82+0xce0] ;  /* 0x000ce00052447984 */ /* 0x000f620000000c00 */
[----:B------:R-:W-:-:S03]  /*3ba0*/  FFMA R28, R95, R28, R62 ;  /* 0x0000001c5f1c7223 */ /* 0x000fc6000000003e */
[----:B------:R-:W0:Y:S01]  /*3bb0*/  LDS.128 R60, [R82+0x4e0] ;  /* 0x0004e000523c7984 */ /* 0x000e220000000c00 */
[C---:B-1----:R-:W-:Y:S02]  /*3bc0*/  FFMA R8, R95.reuse, R8, R51 ;  /* 0x000000085f087223 */ /* 0x042fe40000000033 */
[C---:B--2---:R-:W-:Y:S01]  /*3bd0*/  FFMA R20, R95.reuse, R20, R47 ;  /* 0x000000145f147223 */ /* 0x044fe2000000002f */
[----:B------:R-:W1:Y:S01]  /*3be0*/  LDS.128 R48, [R82+0x14e0] ;  /* 0x0014e00052307984 */ /* 0x000e620000000c00 */
[----:B------:R-:W-:-:S03]  /*3bf0*/  FFMA R12, R95, R12, R55 ;  /* 0x0000000c5f0c7223 */ /* 0x000fc60000000037 */
[----:B------:R-:W2:Y:S01]  /*3c00*/  LDS.128 R44, [R82+0x10e0] ;  /* 0x0010e000522c7984 */ /* 0x000ea20000000c00 */
[----:B---3--:R-:W-:-:S03]  /*3c10*/  FFMA R16, R95, R16, R43 ;  /* 0x000000105f107223 */ /* 0x008fc6000000002b */
[----:B------:R-:W3:Y:S01]  /*3c20*/  LDS.128 R52, [R82+0x18e0] ;  /* 0x0018e00052347984 */ /* 0x000ee20000000c00 */
[----:B------:R-:W-:-:S03]  /*3c30*/  FFMA R26, R91, R26, R25 ;  /* 0x0000001a5b1a7223 */ /* 0x000fc60000000019 */
[----:B------:R-:W0:Y:S01]  /*3c40*/  LDS.128 R40, [R82+0x1ce0] ;  /* 0x001ce00052287984 */ /* 0x000e220000000c00 */
[----:B------:R-:W-:Y:S02]  /*3c50*/  FFMA R32, R94, R33, R32 ;  /* 0x000000215e207223 */ /* 0x000fe40000000020 */
[----:B----4-:R-:W-:Y:S01]  /*3c60*/  FFMA R26, R24, R27, R26 ;  /* 0x0000001b181a7223 */ /* 0x010fe2000000001a */
[----:B------:R-:W-:Y:S01]  /*3c70*/  LDS R95, [R83.X4+0x3100] ;  /* 0x00310000535f7984 */ /* 0x000fe20000004800 */
[C---:B------:R-:W-:Y:S02]  /*3c80*/  FFMA R28, R94.reuse, R29, R28 ;  /* 0x0000001d5e1c7223 */ /* 0x040fe4000000001c */
[C---:B------:R-:W-:Y:S02]  /*3c90*/  FFMA R36, R94.reuse, R37, R36 ;  /* 0x000000255e247223 */ /* 0x040fe40000000024 */
[C---:B------:R-:W-:Y:S02]  /*3ca0*/  FFMA R17, R94.reuse, R17, R16 ;  /* 0x000000115e117223 */ /* 0x040fe40000000010 */
[----:B------:R-:W-:-:S02]  /*3cb0*/  FFMA R21, R94, R21, R20 ;  /* 0x000000155e157223 */ /* 0x000fc40000000014 */
[C---:B------:R-:W-:Y:S02]  /*3cc0*/  FFMA R8, R94.reuse, R9, R8 ;  /* 0x000000095e087223 */ /* 0x040fe40000000008 */
[----:B------:R-:W-:Y:S02]  /*3cd0*/  FFMA R12, R94, R13, R12 ;  /* 0x0000000d5e0c7223 */ /* 0x000fe4000000000c */
[C---:B------:R-:W-:Y:S01]  /*3ce0*/  FFMA R34, R91.reuse, R34, R32 ;  /* 0x000000225b227223 */ /* 0x040fe20000000020 */
[----:B------:R-:W-:Y:S01]  /*3cf0*/  LDS R94, [R83.X4+0x2eb4] ;  /* 0x002eb400535e7984 */ /* 0x000fe20000004800 */
[----:B------:R-:W-:Y:S02]  /*3d00*/  FFMA R26, R56, R97, R26 ;  /* 0x00000061381a7223 */ /* 0x000fe4000000001a */
[C---:B------:R-:W-:Y:S01]  /*3d10*/  FFMA R30, R91.reuse, R30, R28 ;  /* 0x0000001e5b1e7223 */ /* 0x040fe2000000001c */
[----:B------:R-:W4:Y:S01]  /*3d20*/  LDS R56, [R83.X4+0x2d2c] ;  /* 0x002d2c0053387984 */ /* 0x000f220000004800 */
[----:B------:R-:W-:-:S02]  /*3d30*/  FFMA R38, R91, R38, R36 ;  /* 0x000000265b267223 */ /* 0x000fc40000000024 */
        /* <DEDUP_REMOVED lines=9> */
[C---:B------:R-:W-:Y:S02]  /*3dd0*/  FFMA R23, R24.reuse, R23, R21 ;  /* 0x0000001718177223 */ /* 0x040fe40000000015 */
[C---:B------:R-:W-:Y:S02]  /*3de0*/  FFMA R11, R24.reuse, R11, R8 ;  /* 0x0000000b180b7223 */ /* 0x040fe40000000008 */
[----:B------:R-:W-:Y:S02]  /*3df0*/  FFMA R15, R24, R15, R12 ;  /* 0x0000000f180f7223 */ /* 0x000fe4000000000c */
[----:B------:R-:W-:-:S02]  /*3e00*/  FFMA R57, R96, R57, R26 ;  /* 0x0000003960397223 */ /* 0x000fc4000000001a */
[----:B------:R-:W4:Y:S01]  /*3e10*/  LDS.128 R24, [R82+0xf0] ;  /* 0x0000f00052187984 */ /* 0x000f220000000c00 */
[C---:B0-----:R-:W-:Y:S02]  /*3e20*/  FFMA R34, R97.reuse, R64, R34 ;  /* 0x0000004061227223 */ /* 0x041fe40000000022 */
[C---:B-----5:R-:W-:Y:S02]  /*3e30*/  FFMA R38, R97.reuse, R68, R38 ;  /* 0x0000004461267223 */ /* 0x060fe40000000026 */
[C---:B------:R-:W-:Y:S02]  /*3e40*/  FFMA R34, R96.reuse, R65, R34 ;  /* 0x0000004160227223 */ /* 0x040fe40000000022 */
[----:B------:R-:W-:Y:S02]  /*3e50*/  FFMA R69, R96, R69, R38 ;  /* 0x0000004560457223 */ /* 0x000fe40000000026 */
[----:B------:R-:W0:Y:S01]  /*3e60*/  LDS.128 R36, [R82+0xcf0] ;  /* 0x000cf00052247984 */ /* 0x000e220000000c00 */
[----:B------:R-:W-:-:S02]  /*3e70*/  FFMA R60, R97, R60, R30 ;  /* 0x0000003c613c7223 */ /* 0x000fc4000000001e */
[----:B------:R-:W-:Y:S01]  /*3e80*/  FFMA R66, R93, R66, R34 ;  /* 0x000000425d427223 */ /* 0x000fe20000000022 */
[----:B------:R-:W5:Y:S04]  /*3e90*/  LDS.128 R28, [R82+0x4f0] ;  /* 0x0004f000521c7984 */ /* 0x000f680000000c00 */
[----:B------:R-:W0:Y:S01]  /*3ea0*/  LDS.128 R32, [R82+0x8f0] ;  /* 0x0008f00052207984 */ /* 0x000e220000000c00 */
[C---:B-1----:R-:W-:Y:S02]  /*3eb0*/  FFMA R23, R97.reuse, R48, R23 ;  /* 0x0000003061177223 */ /* 0x042fe40000000017 */
[C---:B--2---:R-:W-:Y:S02]  /*3ec0*/  FFMA R19, R97.reuse, R44, R19 ;  /* 0x0000002c61137223 */ /* 0x044fe40000000013 */
[----:B---3--:R-:W-:-:S02]  /*3ed0*/  FFMA R11, R97, R52, R11 ;  /* 0x00000034610b7223 */ /* 0x008fc4000000000b */
[C---:B------:R-:W-:Y:S02]  /*3ee0*/  FFMA R49, R96.reuse, R49, R23 ;  /* 0x0000003160317223 */ /* 0x040fe40000000017 */
[----:B------:R-:W-:Y:S01]  /*3ef0*/  FFMA R15, R97, R40, R15 ;  /* 0x00000028610f7223 */ /* 0x000fe2000000000f */
[----:B------:R-:W1:Y:S01]  /*3f00*/  LDS.128 R20, [R82+0x14f0] ;  /* 0x0014f00052147984 */ /* 0x000e620000000c00 */
[C---:B------:R-:W-:Y:S02]  /*3f10*/  FFMA R45, R96.reuse, R45, R19 ;  /* 0x0000002d602d7223 */ /* 0x040fe40000000013 */
[C---:B------:R-:W-:Y:S01]  /*3f20*/  FFMA R53, R96.reuse, R53, R11 ;  /* 0x0000003560357223 */ /* 0x040fe2000000000b */
[----:B------:R-:W2:Y:S01]  /*3f30*/  LDS.128 R16, [R82+0x10f0] ;  /* 0x0010f00052107984 */ /* 0x000ea20000000c00 */
[----:B------:R-:W-:-:S03]  /*3f40*/  FFMA R41, R96, R41, R15 ;  /* 0x0000002960297223 */ /* 0x000fc6000000000f */
[----:B------:R-:W3:Y:S01]  /*3f50*/  LDS.128 R8, [R82+0x18f0] ;  /* 0x0018f00052087984 */ /* 0x000ee20000000c00 */
[----:B------:R-:W-:-:S03]  /*3f60*/  FFMA R58, R93, R58, R57 ;  /* 0x0000003a5d3a7223 */ /* 0x000fc60000000039 */
[----:B------:R-:W1:Y:S01]  /*3f70*/  LDS.128 R12, [R82+0x1cf0] ;  /* 0x001cf000520c7984 */ /* 0x000e620000000c00 */
[----:B----4-:R-:W-:Y:S02]  /*3f80*/  FFMA R58, R56, R59, R58 ;  /* 0x0000003b383a7223 */ /* 0x010fe4000000003a */
[----:B------:R-:W-:Y:S01]  /*3f90*/  FFMA R60, R96, R61, R60 ;  /* 0x0000003d603c7223 */ /* 0x000fe2000000003c */
[----:B------:R-:W-:Y:S01]  /*3fa0*/  LDS R97, [R83.X4+0x3410] ;  /* 0x0034100053617984 */ /* 0x000fe20000004800 */
[C---:B------:R-:W-:Y:S02]  /*3fb0*/  FFMA R69, R93.reuse, R70, R69 ;  /* 0x000000465d457223 */ /* 0x040fe40000000045 */
[----:B------:R-:W-:Y:S01]  /*3fc0*/  FFMA R58, R24, R99, R58 ;  /* 0x00000063183a7223 */ /* 0x000fe2000000003a */
[----:B------:R-:W-:Y:S01]  /*3fd0*/  LDS R96, [R83.X4+0x31c4] ;  /* 0x0031c40053607984 */ /* 0x000fe20000004800 */
[C---:B------:R-:W-:Y:S02]  /*3fe0*/  FFMA R62, R93.reuse, R62, R60 ;  /* 0x0000003e5d3e7223 */ /* 0x040fe4000000003c */
[C---:B------:R-:W-:Y:S01]  /*3ff0*/  FFMA R45, R93.reuse, R46, R45 ;  /* 0x0000002e5d2d7223 */ /* 0x040fe2000000002d */
[----:B------:R-:W4:Y:S01]  /*4000*/  LDS R24, [R83.X4+0x303c] ;  /* 0x00303c0053187984 */ /* 0x000f220000004800 */
[----:B------:R-:W-:-:S02]  /*4010*/  FFMA R49, R93, R50, R49 ;  /* 0x000000325d317223 */ /* 0x000fc40000000031 */
[C---:B------:R-:W-:Y:S02]  /*4020*/  FFMA R53, R93.reuse, R54, R53 ;  /* 0x000000365d357223 */ /* 0x040fe40000000035 */
[----:B------:R-:W-:Y:S02]  /*4030*/  FFMA R41, R93, R42, R41 ;  /* 0x0000002a5d297223 */ /* 0x000fe40000000029 */
[C---:B------:R-:W-:Y:S01]  /*4040*/  FFMA R71, R56.reuse, R71, R69 ;  /* 0x0000004738477223 */ /* 0x040fe20000000045 */
[----:B------:R-:W-:Y:S01]  /*4050*/  LDS R93, [R83.X4+0x3288] ;  /* 0x00328800535d7984 */ /* 0x000fe20000004800 */
[C---:B------:R-:W-:Y:S02]  /*4060*/  FFMA R62, R56.reuse, R63, R62 ;  /* 0x0000003f383e7223 */ /* 0x040fe4000000003e */
[C---:B------:R-:W-:Y:S02]  /*4070*/  FFMA R66, R56.reuse, R67, R66 ;  /* 0x0000004338427223 */ /* 0x040fe40000000042 */
[----:B------:R-:W-:-:S02]  /*4080*/  FFMA R47, R56, R47, R45 ;  /* 0x0000002f382f7223 */ /* 0x000fc4000000002d */
[C---:B------:R-:W-:Y:S02]  /*4090*/  FFMA R51, R56.reuse, R51, R49 ;  /* 0x0000003338337223 */ /* 0x040fe40000000031 */
[C---:B------:R-:W-:Y:S02]  /*40a0*/  FFMA R55, R56.reuse, R55, R53 ;  /* 0x0000003738377223 */ /* 0x040fe40000000035 */
[----:B------:R-:W-:Y:S02]  /*40b0*/  FFMA R43, R56, R43, R41 ;  /* 0x0000002b382b7223 */ /* 0x000fe40000000029 */
[----:B------:R-:W-:Y:S02]  /*40c0*/  FFMA R25, R94, R25, R58 ;  /* 0x000000195e197223 */ /* 0x000fe4000000003a */
[----:B------:R-:W4:Y:S01]  /*40d0*/  LDS.128 R56, [R82+0x100] ;  /* 0x0001000052387984 */ /* 0x000f220000000c00 */
[C---:B0-----:R-:W-:Y:S02]  /*40e0*/  FFMA R36, R99.reuse, R36, R71 ;  /* 0x0000002463247223 */ /* 0x041fe40000000047 */
[C---:B-----5:R-:W-:Y:S01]  /*40f0*/  FFMA R28, R99.reuse, R28, R62 ;  /* 0x0000001c631c7223 */ /* 0x060fe2000000003e */
[----:B------:R-:W0:Y:S01]  /*4100*/  LDS.128 R68, [R82+0xd00] ;  /* 0x000d000052447984 */ /* 0x000e220000000c00 */
[----:B------:R-:W-:-:S03]  /*4110*/  FFMA R32, R99, R32, R66 ;  /* 0x0000002063207223 */ /* 0x000fc60000000042 */
[----:B------:R-:W5:Y:S04]  /*4120*/  LDS.128 R60, [R82+0x500] ;  /* 0x00050000523c7984 */ /* 0x000f680000000c00 */
[----:B------:R-:W0:Y:S01]  /*4130*/  LDS.128 R64, [R82+0x900] ;  /* 0x0009000052407984 */ /* 0x000e220000000c00 */
[C---:B-1----:R-:W-:Y:S02]  /*4140*/  FFMA R20, R99.reuse, R20, R51 ;  /* 0x0000001463147223 */ /* 0x042fe40000000033 */
[C---:B--2---:R-:W-:Y:S01]  /*4150*/  FFMA R16, R99.reuse, R16, R47 ;  /* 0x0000001063107223 */ /* 0x044fe2000000002f */
[----:B------:R-:W1:Y:S01]  /*4160*/  LDS.128 R48, [R82+0x1900] ;  /* 0x0019000052307984 */ /* 0x000e620000000c00 */
[----:B---3--:R-:W-:-:S03]  /*4170*/  FFMA R8, R99, R8, R55 ;  /* 0x0000000863087223 */ /* 0x008fc60000000037 */
[----:B------:R-:W2:Y:S01]  /*4180*/  LDS.128 R44, [R82+0x1500] ;  /* 0x00150000522c7984 */ /* 0x000ea20000000c00 */
[----:B------:R-:W-:-:S03]  /*4190*/  FFMA R12, R99, R12, R43 ;  /* 0x0000000c630c7223 */ /* 0x000fc6000000002b */
[----:B------:R-:W3:Y:S04]  /*41a0*/  LDS.128 R52, [R82+0x1d00] ;  /* 0x001d000052347984 */ /* 0x000ee80000000c00 */
[----:B------:R-:W0:Y:S01]  /*41b0*/  LDS.128 R40, [R82+0x1100] ;  /* 0x0011000052287984 */ /* 0x000e220000000c00 */
[----:B------:R-:W-:Y:S02]  /*41c0*/  FFMA R26, R91, R26, R25 ;  /* 0x0000001a5b1a7223 */ /* 0x000fe40000000019 */
[C---:B------:R-:W-:Y:S01]  /*41d0*/  FFMA R37, R94.reuse, R37, R36 ;  /* 0x000000255e257223 */ /* 0x040fe20000000024 */
[----:B------:R-:W-:Y:S01]  /*41e0*/  LDS R99, [R83.X4+0x3d40] ;  /* 0x003d400053637984 */ /* 0x000fe20000004800 */
[C---:B------:R-:W-:Y:S02]  /*41f0*/  FFMA R28, R94.reuse, R29, R28 ;  /* 0x0000001d5e1c7223 */ /* 0x040fe4000000001c */
[----:B------:R-:W-:-:S02]  /*4200*/  FFMA R32, R94, R33, R32 ;  /* 0x000000215e207223 */ /* 0x000fc40000000020 */
[----:B------:R-:W-:Y:S02]  /*4210*/  FFMA R37, R91, R38, R37 ;  /* 0x000000265b257223 */ /* 0x000fe40000000025 */
[----:B----4-:R-:W-:Y:S02]  /*4220*/  FFMA R26, R24, R27, R26 ;  /* 0x0000001b181a7223 */ /* 0x010fe4000000001a */
[C---:B------:R-:W-:Y:S02]  /*4230*/  FFMA R16, R94.reuse, R17, R16 ;  /* 0x000000115e107223 */ /* 0x040fe40000000010 */
[C---:B------:R-:W-:Y:S02]  /*4240*/  FFMA R20, R94.reuse, R21, R20 ;  /* 0x000000155e147223 */ /* 0x040fe40000000014 */
[C---:B------:R-:W-:Y:S02]  /*4250*/  FFMA R8, R94.reuse, R9, R8 ;  /* 0x000000095e087223 */ /* 0x040fe40000000008 */
[----:B------:R-:W-:-:S02]  /*4260*/  FFMA R12, R94, R13, R12 ;  /* 0x0000000d5e0c7223 */ /* 0x000fc4000000000c */
[C---:B------:R-:W-:Y:S01]  /*4270*/  FFMA R30, R91.reuse, R30, R28 ;  /* 0x0000001e5b1e7223 */ /* 0x040fe2000000001c */
[----:B------:R-:W-:Y:S01]  /*4280*/  LDS R94, [R83.X4+0x34d4] ;  /* 0x0034d400535e7984 */ /* 0x000fe20000004800 */
[C---:B------:R-:W-:Y:S02]  /*4290*/  FFMA R34, R91.reuse, R34, R32 ;  /* 0x000000225b227223 */ /* 0x040fe40000000020 */
[----:B------:R-:W-:Y:S02]  /*42a0*/  FFMA R39, R24, R39, R37 ;  /* 0x0000002718277223 */ /* 0x000fe40000000025 */
[----:B------:R-:W-:Y:S02]  /*42b0*/  FFMA R26, R56, R95, R26 ;  /* 0x0000005f381a7223 */ /* 0x000fe4000000001a */
        /* <DEDUP_REMOVED lines=8> */
[----:B0-----:R-:W-:Y:S02]  /*4340*/  FFMA R39, R95, R68, R39 ;  /* 0x000000445f277223 */ /* 0x001fe40000000027 */
[----:B------:R-:W-:-:S02]  /*4350*/  FFMA R19, R24, R19, R16 ;  /* 0x0000001318137223 */ /* 0x000fc40000000010 */
[C---:B------:R-:W-:Y:S02]  /*4360*/  FFMA R23, R24.reuse, R23, R20 ;  /* 0x0000001718177223 */ /* 0x040fe40000000014 */
[C---:B------:R-:W-:Y:S02]  /*4370*/  FFMA R11, R24.reuse, R11, R8 ;  /* 0x0000000b180b7223 */ /* 0x040fe40000000008 */
[----:B------:R-:W-:Y:S02]  /*4380*/  FFMA R15, R24, R15, R12 ;  /* 0x0000000f180f7223 */ /* 0x000fe4000000000c */
[----:B------:R-:W-:Y:S02]  /*4390*/  FFMA R57, R96, R57, R26 ;  /* 0x0000003960397223 */ /* 0x000fe4000000001a */
[C---:B-----5:R-:W-:Y:S01]  /*43a0*/  FFMA R30, R95.reuse, R60, R30 ;  /* 0x0000003c5f1e7223 */ /* 0x060fe2000000001e */
[----:B------:R-:W0:Y:S01]  /*43b0*/  LDS.128 R24, [R82+0x110] ;  /* 0x0001100052187984 */ /* 0x000e220000000c00 */
[----:B------:R-:W-:-:S02]  /*43c0*/  FFMA R34, R95, R64, R34 ;  /* 0x000000405f227223 */ /* 0x000fc40000000022 */
[C---:B------:R-:W-:Y:S02]  /*43d0*/  FFMA R69, R96.reuse, R69, R39 ;  /* 0x0000004560457223 */ /* 0x040fe40000000027 */
[----:B------:R-:W5:Y:S01]  /*43e0*/  LDS.128 R36, [R82+0xd10] ;  /* 0x000d100052247984 */ /* 0x000f620000000c00 */
[C---:B------:R-:W-:Y:S02]  /*43f0*/  FFMA R61, R96.reuse, R61, R30 ;  /* 0x0000003d603d7223 */ /* 0x040fe4000000001e */
[----:B------:R-:W-:Y:S01]  /*4400*/  FFMA R65, R96, R65, R34 ;  /* 0x0000004160417223 */ /* 0x000fe20000000022 */
[----:B------:R-:W0:Y:S04]  /*4410*/  LDS.128 R28, [R82+0x510] ;  /* 0x00051000521c7984 */ /* 0x000e280000000c00 */
[----:B------:R-:W5:Y:S01]  /*4420*/  LDS.128 R32, [R82+0x910] ;  /* 0x0009100052207984 */ /* 0x000f620000000c00 */
[----:B-1----:R-:W-:-:S02]  /*4430*/  FFMA R11, R95, R48, R11 ;  /* 0x000000305f0b7223 */ /* 0x002fc4000000000b */
[C---:B--2---:R-:W-:Y:S02]  /*4440*/  FFMA R23, R95.reuse, R44, R23 ;  /* 0x0000002c5f177223 */ /* 0x044fe40000000017 */
[C---:B---3--:R-:W-:Y:S02]  /*4450*/  FFMA R15, R95.reuse, R52, R15 ;  /* 0x000000345f0f7223 */ /* 0x048fe4000000000f */
[----:B------:R-:W-:Y:S02]  /*4460*/  FFMA R19, R95, R40, R19 ;  /* 0x000000285f137223 */ /* 0x000fe40000000013 */
[C---:B------:R-:W-:Y:S01]  /*4470*/  FFMA R49, R96.reuse, R49, R11 ;  /* 0x0000003160317223 */ /* 0x040fe2000000000b */
[----:B------:R-:W-:Y:S01]  /*4480*/  LDS R95, [R83.X4+0x38a8] ;  /* 0x0038a800535f7984 */ /* 0x000fe20000004800 */
[C---:B------:R-:W-:Y:S02]  /*4490*/  FFMA R45, R96.reuse, R45, R23 ;  /* 0x0000002d602d7223 */ /* 0x040fe40000000017 */
[C---:B------:R-:W-:Y:S01]  /*44a0*/  FFMA R53, R96.reuse, R53, R15 ;  /* 0x0000003560357223 */ /* 0x040fe2000000000f */
[----:B------:R-:W1:Y:S01]  /*44b0*/  LDS.128 R8, [R82+0x1110] ;  /* 0x0011100052087984 */ /* 0x000e620000000c00 */
[----:B------:R-:W-:-:S03]  /*44c0*/  FFMA R41, R96, R41, R19 ;  /* 0x0000002960297223 */ /* 0x000fc60000000013 */
[----:B------:R-:W2:Y:S04]  /*44d0*/  LDS.128 R20, [R82+0x1910] ;  /* 0x0019100052147984 */ /* 0x000ea80000000c00 */
[----:B------:R-:W3:Y:S04]  /*44e0*/  LDS.128 R12, [R82+0x1d10] ;  /* 0x001d1000520c7984 */ /* 0x000ee80000000c00 */
[----:B------:R-:W1:Y:S01]  /*44f0*/  LDS.128 R16, [R82+0x1510] ;  /* 0x0015100052107984 */ /* 0x000e620000000c00 */
[C---:B------:R-:W-:Y:S02]  /*4500*/  FFMA R58, R93.reuse, R58, R57 ;  /* 0x0000003a5d3a7223 */ /* 0x040fe40000000039 */
[----:B------:R-:W-:Y:S01]  /*4510*/  FFMA R69, R93, R70, R69 ;  /* 0x000000465d457223 */ /* 0x000fe20000000045 */
[----:B------:R-:W-:Y:S01]  /*4520*/  LDS R96, [R83.X4+0x37e4] ;  /* 0x0037e40053607984 */ /* 0x000fe20000004800 */
[----:B----4-:R-:W-:-:S02]  /*4530*/  FFMA R58, R56, R59, R58 ;  /* 0x0000003b383a7223 */ /* 0x010fc4000000003a */
[C---:B------:R-:W-:Y:S02]  /*4540*/  FFMA R62, R93.reuse, R62, R61 ;  /* 0x0000003e5d3e7223 */ /* 0x040fe4000000003d */
[----:B------:R-:W-:Y:S02]  /*4550*/  FFMA R66, R93, R66, R65 ;  /* 0x000000425d427223 */ /* 0x000fe40000000041 */
[----:B------:R-:W-:Y:S02]  /*4560*/  FFMA R71, R56, R71, R69 ;  /* 0x0000004738477223 */ /* 0x000fe40000000045 */
[----:B0-----:R-:W-:Y:S02]  /*4570*/  FFMA R24, R24, R97, R58 ;  /* 0x0000006118187223 */ /* 0x001fe4000000003a */
[C---:B------:R-:W-:Y:S02]  /*4580*/  FFMA R62, R56.reuse, R63, R62 ;  /* 0x0000003f383e7223 */ /* 0x040fe4000000003e */
[----:B------:R-:W-:-:S02]  /*4590*/  FFMA R66, R56, R67, R66 ;  /* 0x0000004338427223 */ /* 0x000fc40000000042 */
[----:B------:R-:W-:Y:S02]  /*45a0*/  FFMA R24, R94, R25, R24 ;  /* 0x000000195e187223 */ /* 0x000fe40000000018 */
[C---:B-----5:R-:W-:Y:S01]  /*45b0*/  FFMA R36, R97.reuse, R36, R71 ;  /* 0x0000002461247223 */ /* 0x060fe20000000047 */
[----:B------:R-:W-:Y:S01]  /*45c0*/  LDS R25, [R83.X4+0x3720] ;  /* 0x0037200053197984 */ /* 0x000fe20000004800 */
[C---:B------:R-:W-:Y:S02]  /*45d0*/  FFMA R28, R97.reuse, R28, R62 ;  /* 0x0000001c611c7223 */ /* 0x040fe4000000003e */
[----:B------:R-:W-:Y:S01]  /*45e0*/  FFMA R32, R97, R32, R66 ;  /* 0x0000002061207223 */ /* 0x000fe20000000042 */
[----:B------:R-:W0:Y:S04]  /*45f0*/  LDS.128 R68, [R82+0xd20] ;  /* 0x000d200052447984 */ /* 0x000e280000000c00 */
[----:B------:R-:W4:Y:S04]  /*4600*/  LDS.128 R60, [R82+0x520] ;  /* 0x00052000523c7984 */ /* 0x000f280000000c00 */
[----:B------:R-:W5:Y:S01]  /*4610*/  LDS.128 R64, [R82+0x920] ;  /* 0x0009200052407984 */ /* 0x000f620000000c00 */
        /* <DEDUP_REMOVED lines=8> */
[----:B------:R-:W-:Y:S02]  /*46a0*/  FFMA R55, R56, R55, R53 ;  /* 0x0000003738377223 */ /* 0x000fe40000000035 */
[----:B------:R-:W0:Y:S01]  /*46b0*/  LDS.128 R56, [R82+0x120] ;  /* 0x0001200052387984 */ /* 0x000e220000000c00 */
[C---:B-1----:R-:W-:Y:S02]  /*46c0*/  FFMA R8, R97.reuse, R8, R43 ;  /* 0x0000000861087223 */ /* 0x042fe4000000002b */
[C---:B--2---:R-:W-:Y:S01]  /*46d0*/  FFMA R20, R97.reuse, R20, R51 ;  /* 0x0000001461147223 */ /* 0x044fe20000000033 */
[----:B------:R-:W-:Y:S01]  /*46e0*/  LDS.128 R40, [R82+0x1920] ;  /* 0x0019200052287984 */ /* 0x000fe20000000c00 */
[----:B---3--:R-:W-:-:S03]  /*46f0*/  FFMA R12, R97, R12, R55 ;  /* 0x0000000c610c7223 */ /* 0x008fc60000000037 */
[----:B------:R-:W1:Y:S01]  /*4700*/  LDS.128 R48, [R82+0x1120] ;  /* 0x0011200052307984 */ /* 0x000e620000000c00 */
[----:B------:R-:W-:-:S03]  /*4710*/  FFMA R8, R94, R9, R8 ;  /* 0x000000095e087223 */ /* 0x000fc60000000008 */
[----:B------:R-:W2:Y:S01]  /*4720*/  LDS.128 R52, [R82+0x1520] ;  /* 0x0015200052347984 */ /* 0x000ea20000000c00 */
[----:B------:R-:W-:-:S03]  /*4730*/  FFMA R16, R97, R16, R47 ;  /* 0x0000001061107223 */ /* 0x000fc6000000002f */
[----:B------:R-:W3:Y:S01]  /*4740*/  LDS.128 R44, [R82+0x1d20] ;  /* 0x001d2000522c7984 */ /* 0x000ee20000000c00 */
[C---:B------:R-:W-:Y:S02]  /*4750*/  FFMA R20, R94.reuse, R21, R20 ;  /* 0x000000155e147223 */ /* 0x040fe40000000014 */
[C---:B------:R-:W-:Y:S01]  /*4760*/  FFMA R8, R91.reuse, R10, R8 ;  /* 0x0000000a5b087223 */ /* 0x040fe20000000008 */
[----:B------:R-:W-:Y:S01]  /*4770*/  LDS R97, [R83.X4+0x4050] ;  /* 0x0040500053617984 */ /* 0x000fe20000004800 */
[----:B------:R-:W-:Y:S02]  /*4780*/  FFMA R22, R91, R22, R20 ;  /* 0x000000165b167223 */ /* 0x000fe40000000014 */
[----:B------:R-:W-:Y:S02]  /*4790*/  FFMA R36, R94, R37, R36 ;  /* 0x000000255e247223 */ /* 0x000fe40000000024 */
[----:B------:R-:W-:Y:S02]  /*47a0*/  FFMA R20, R98, R11, R8 ;  /* 0x0000000b62147223 */ /* 0x000fe40000000008 */
[----:B------:R-:W1:Y:S01]  /*47b0*/  LDS.128 R8, [R82+0x130] ;  /* 0x0001300052087984 */ /* 0x000e620000000c00 */
[----:B------:R-:W-:-:S02]  /*47c0*/  FFMA R28, R94, R29, R28 ;  /* 0x0000001d5e1c7223 */ /* 0x000fc4000000001c */
[----:B------:R-:W-:Y:S02]  /*47d0*/  FFMA R32, R94, R33, R32 ;  /* 0x000000215e207223 */ /* 0x000fe40000000020 */
[C---:B------:R-:W-:Y:S02]  /*47e0*/  FFMA R38, R91.reuse, R38, R36 ;  /* 0x000000265b267223 */ /* 0x040fe40000000024 */
[C---:B------:R-:W-:Y:S02]  /*47f0*/  FFMA R30, R91.reuse, R30, R28 ;  /* 0x0000001e5b1e7223 */ /* 0x040fe4000000001c */
[----:B------:R-:W-:Y:S02]  /*4800*/  FFMA R34, R91, R34, R32 ;  /* 0x000000225b227223 */ /* 0x000fe40000000020 */
[----:B------:R-:W-:Y:S02]  /*4810*/  FFMA R38, R98, R39, R38 ;  /* 0x0000002762267223 */ /* 0x000fe40000000026 */
[----:B------:R-:W-:-:S02]  /*4820*/  FFMA R16, R94, R17, R16 ;  /* 0x000000115e107223 */ /* 0x000fc40000000010 */
[C---:B------:R-:W-:Y:S02]  /*4830*/  FFMA R30, R98.reuse, R31, R30 ;  /* 0x0000001f621e7223 */ /* 0x040fe4000000001e */
[----:B------:R-:W-:Y:S02]  /*4840*/  FFMA R34, R98, R35, R34 ;  /* 0x0000002362227223 */ /* 0x000fe40000000022 */
[----:B0-----:R-:W-:Y:S02]  /*4850*/  FFMA R38, R25, R68, R38 ;  /* 0x0000004419267223 */ /* 0x001fe40000000026 */
[----:B------:R-:W-:Y:S02]  /*4860*/  FFMA R12, R94, R13, R12 ;  /* 0x0000000d5e0c7223 */ /* 0x000fe4000000000c */
[----:B------:R-:W-:Y:S01]  /*4870*/  FFMA R16, R91, R18, R16 ;  /* 0x000000125b107223 */ /* 0x000fe20000000010 */
[----:B------:R-:W0:Y:S01]  /*4880*/  LDS R94, [R83.X4+0x3af4] ;  /* 0x003af400535e7984 */ /* 0x000e220000004800 */
[----:B----4-:R-:W-:-:S02]  /*4890*/  FFMA R30, R25, R60, R30 ;  /* 0x0000003c191e7223 */ /* 0x010fc4000000001e */
[----:B-----5:R-:W-:Y:S02]  /*48a0*/  FFMA R34, R25, R64, R34 ;  /* 0x0000004019227223 */ /* 0x020fe40000000022 */
[C---:B------:R-:W-:Y:S02]  /*48b0*/  FFMA R26, R91.reuse, R26, R24 ;  /* 0x0000001a5b1a7223 */ /* 0x040fe40000000018 */
[----:B------:R-:W-:Y:S02]  /*48c0*/  FFMA R12, R91, R14, R12 ;  /* 0x0000000e5b0c7223 */ /* 0x000fe4000000000c */
[----:B------:R-:W-:Y:S01]  /*48d0*/  FFMA R69, R96, R69, R38 ;  /* 0x0000004560457223 */ /* 0x000fe20000000026 */
[----:B------:R-:W-:Y:S01]  /*48e0*/  LDS R91, [R83.X4+0x3bb8] ;  /* 0x003bb800535b7984 */ /* 0x000fe20000004800 */
[----:B------:R-:W-:Y:S02]  /*48f0*/  FFMA R21, R98, R19, R16 ;  /* 0x0000001362157223 */ /* 0x000fe40000000010 */
[C---:B------:R-:W-:Y:S01]  /*4900*/  FFMA R30, R96.reuse, R61, R30 ;  /* 0x0000003d601e7223 */ /* 0x040fe2000000001e */
[----:B------:R-:W4:Y:S01]  /*4910*/  LDS.128 R36, [R82+0xd30] ;  /* 0x000d300052247984 */ /* 0x000f220000000c00 */
[----:B------:R-:W-:-:S02]  /*4920*/  FFMA R34, R96, R65, R34 ;  /* 0x0000004160227223 */ /* 0x000fc40000000022 */
[C---:B------:R-:W-:Y:S01]  /*4930*/  FFMA R26, R98.reuse, R27, R26 ;  /* 0x0000001b621a7223 */ /* 0x040fe2000000001a */
[----:B------:R-:W5:Y:S01]  /*4940*/  LDS.128 R16, [R82+0x930] ;  /* 0x0009300052107984 */ /* 0x000f620000000c00 */
[C---:B------:R-:W-:Y:S02]  /*4950*/  FFMA R23, R98.reuse, R23, R22 ;  /* 0x0000001762177223 */ /* 0x040fe40000000016 */
[----:B------:R-:W-:Y:S02]  /*4960*/  FFMA R98, R98, R15, R12 ;  /* 0x0000000f62627223 */ /* 0x000fe4000000000c */
[----:B------:R-:W0:Y:S01]  /*4970*/  LDS.128 R12, [R82+0x530] ;  /* 0x00053000520c7984 */ /* 0x000e220000000c00 */
[C---:B------:R-:W-:Y:S02]  /*4980*/  FFMA R62, R95.reuse, R62, R30 ;  /* 0x0000003e5f3e7223 */ /* 0x040fe4000000001e */
[----:B------:R-:W-:Y:S01]  /*4990*/  FFMA R66, R95, R66, R34 ;  /* 0x000000425f427223 */ /* 0x000fe20000000022 */
[----:B------:R-:W-:Y:S01]  /*49a0*/  LDS.128 R28, [R82+0x1530] ;  /* 0x00153000521c7984 */ /* 0x000fe20000000c00 */
[----:B------:R-:W-:-:S03]  /*49b0*/  FFMA R26, R56, R25, R26 ;  /* 0x00000019381a7223 */ /* 0x000fc6000000001a */
[----:B------:R-:W0:Y:S01]  /*49c0*/  LDS.128 R32, [R82+0x1130] ;  /* 0x0011300052207984 */ /* 0x000e220000000c00 */
[----:B------:R-:W-:Y:S02]  /*49d0*/  FFMA R26, R96, R57, R26 ;  /* 0x00000039601a7223 */ /* 0x000fe4000000001a */
[C---:B-1----:R-:W-:Y:S02]  /*49e0*/  FFMA R20, R25.reuse, R48, R20 ;  /* 0x0000003019147223 */ /* 0x042fe40000000014 */
[C---:B--2---:R-:W-:Y:S02]  /*49f0*/  FFMA R21, R25.reuse, R52, R21 ;  /* 0x0000003419157223 */ /* 0x044fe40000000015 */
[----:B------:R-:W-:Y:S02]  /*4a00*/  FFMA R23, R25, R40, R23 ;  /* 0x0000002819177223 */ /* 0x000fe40000000017 */
[----:B------:R-:W-:Y:S02]  /*4a10*/  FFMA R58, R95, R58, R26 ;  /* 0x0000003a5f3a7223 */ /* 0x000fe4000000001a */
[----:B---3--:R-:W-:-:S02]  /*4a20*/  FFMA R44, R25, R44, R98 ;  /* 0x0000002c192c7223 */ /* 0x008fc40000000062 */
[C---:B------:R-:W-:Y:S01]  /*4a30*/  FFMA R49, R96.reuse, R49, R20 ;  /* 0x0000003160317223 */ /* 0x040fe20000000014 */
[----:B------:R-:W1:Y:S01]  /*4a40*/  LDS.128 R24, [R82+0x1930] ;  /* 0x0019300052187984 */ /* 0x000e620000000c00 */
[C---:B------:R-:W-:Y:S02]  /*4a50*/  FFMA R53, R96.reuse, R53, R21 ;  /* 0x0000003560357223 */ /* 0x040fe40000000015 */
[----:B------:R-:W-:Y:S01]  /*4a60*/  FFMA R41, R96, R41, R23 ;  /* 0x0000002960297223 */ /* 0x000fe20000000017 */
[----:B------:R-:W-:Y:S01]  /*4a70*/  LDS R98, [R83.X4+0x51ec] ;  /* 0x0051ec0053627984 */ /* 0x000fe20000004800 */
[----:B------:R-:W-:-:S03]  /*4a80*/  FFMA R58, R100, R59, R58 ;  /* 0x0000003b643a7223 */ /* 0x000fc6000000003a */
[----:B------:R-:W2:Y:S01]  /*4a90*/  LDS.128 R20, [R82+0x1d30] ;  /* 0x001d300052147984 */ /* 0x000ea20000000c00 */
[----:B------:R-:W-:Y:S02]  /*4aa0*/  FFMA R49, R95, R50, R49 ;  /* 0x000000325f317223 */ /* 0x000fe40000000031 */
[----:B------:R-:W-:Y:S02]  /*4ab0*/  FFMA R58, R8, R93, R58 ;  /* 0x0000005d083a7223 */ /* 0x000fe4000000003a */
[----:B------:R-:W3:Y:S01]  /*4ac0*/  LDS R8, [R83.X4+0x3c7c] ;  /* 0x003c7c0053087984 */ /* 0x000ee20000004800 */
[----:B------:R-:W-:-:S03]  /*4ad0*/  FFMA R52, R100, R51, R49 ;  /* 0x0000003364347223 */ /* 0x000fc60000000031 */
[----:B------:R-:W1:Y:S01]  /*4ae0*/  LDS.128 R48, [R82+0x140] ;  /* 0x0001400052307984 */ /* 0x000e620000000c00 */
[C---:B------:R-:W-:Y:S02]  /*4af0*/  FFMA R70, R95.reuse, R70, R69 ;  /* 0x000000465f467223 */ /* 0x040fe40000000045 */
[----:B------:R-:W-:Y:S02]  /*4b00*/  FFMA R44, R96, R45, R44 ;  /* 0x0000002d602c7223 */ /* 0x000fe4000000002c */
[C---:B------:R-:W-:Y:S01]  /*4b10*/  FFMA R41, R95.reuse, R42, R41 ;  /* 0x0000002a5f297223 */ /* 0x040fe20000000029 */
[----:B------:R-:W-:Y:S01]  /*4b20*/  LDS R96, [R83.X4+0x3e04] ;  /* 0x003e040053607984 */ /* 0x000fe20000004800 */
[----:B------:R-:W-:Y:S02]  /*4b30*/  FFMA R70, R100, R71, R70 ;  /* 0x0000004764467223 */ /* 0x000fe40000000046 */
[C---:B------:R-:W-:Y:S02]  /*4b40*/  FFMA R53, R95.reuse, R54, R53 ;  /* 0x000000365f357223 */ /* 0x040fe40000000035 */
[----:B------:R-:W-:-:S02]  /*4b50*/  FFMA R44, R95, R46, R44 ;  /* 0x0000002e5f2c7223 */ /* 0x000fc4000000002c */
[----:B------:R-:W-:Y:S01]  /*4b60*/  FFMA R66, R100, R67, R66 ;  /* 0x0000004364427223 */ /* 0x000fe20000000042 */
[----:B------:R-:W-:Y:S01]  /*4b70*/  LDS R95, [R83.X4+0x3ec8] ;  /* 0x003ec800535f7984 */ /* 0x000fe20000004800 */
[----:B0-----:R-:W-:Y:S02]  /*4b80*/  FFMA R58, R94, R9, R58 ;  /* 0x000000095e3a7223 */ /* 0x001fe4000000003a */
[C---:B------:R-:W-:Y:S02]  /*4b90*/  FFMA R9, R100.reuse, R43, R41 ;  /* 0x0000002b64097223 */ /* 0x040fe40000000029 */
[----:B------:R-:W0:Y:S01]  /*4ba0*/  LDS.128 R40, [R82+0x940] ;  /* 0x0009400052287984 */ /* 0x000e220000000c00 */
[C---:B------:R-:W-:Y:S02]  /*4bb0*/  FFMA R62, R100.reuse, R63, R62 ;  /* 0x0000003f643e7223 */ /* 0x040fe4000000003e */
[----:B------:R-:W-:Y:S02]  /*4bc0*/  FFMA R55, R100, R55, R53 ;  /* 0x0000003764377223 */ /* 0x000fe40000000035 */
[----:B----4-:R-:W-:-:S02]  /*4bd0*/  FFMA R36, R93, R36, R70 ;  /* 0x000000245d247223 */ /* 0x010fc40000000046 */
[----:B------:R-:W-:Y:S01]  /*4be0*/  FFMA R100, R100, R47, R44 ;  /* 0x0000002f64647223 */ /* 0x000fe2000000002c */
[----:B------:R-:W4:Y:S01]  /*4bf0*/  LDS.128 R68, [R82+0x1540] ;  /* 0x0015400052447984 */ /* 0x000f220000000c00 */
[----:B------:R-:W-:Y:S02]  /*4c00*/  FFMA R10, R91, R10, R58 ;  /* 0x0000000a5b0a7223 */ /* 0x000fe4000000003a */
[C---:B-----5:R-:W-:Y:S01]  /*4c10*/  FFMA R16, R93.reuse, R16, R66 ;  /* 0x000000105d107223 */ /* 0x060fe20000000042 */
[----:B------:R-:W5:Y:S01]  /*4c20*/  LDS.128 R44, [R82+0x540] ;  /* 0x00054000522c7984 */ /* 0x000f620000000c00 */
[----:B------:R-:W-:-:S03]  /*4c30*/  FFMA R12, R93, R12, R62 ;  /* 0x0000000c5d0c7223 */ /* 0x000fc6000000003e */
[----:B------:R-:W0:Y:S04]  /*4c40*/  LDS.128 R56, [R82+0xd40] ;  /* 0x000d400052387984 */ /* 0x000e280000000c00 */
[----:B------:R-:W0:Y:S01]  /*4c50*/  LDS.128 R64, [R82+0x1940] ;  /* 0x0019400052407984 */ /* 0x000e220000000c00 */
[C---:B------:R-:W-:Y:S02]  /*4c60*/  FFMA R32, R93.reuse, R32, R52 ;  /* 0x000000205d207223 */ /* 0x040fe40000000034 */
[C---:B------:R-:W-:Y:S01]  /*4c70*/  FFMA R28, R93.reuse, R28, R55 ;  /* 0x0000001c5d1c7223 */ /* 0x040fe20000000037 */
[----:B------:R-:W0:Y:S04]  /*4c80*/  LDS.128 R60, [R82+0x1140] ;  /* 0x00114000523c7984 */ /* 0x000e280000000c00 */
[----:B------:R-:W0:Y:S01]  /*4c90*/  LDS.128 R52, [R82+0x1d40] ;  /* 0x001d400052347984 */ /* 0x000e220000000c00 */
[----:B-1----:R-:W-:-:S02]  /*4ca0*/  FFMA R9, R93, R24, R9 ;  /* 0x000000185d097223 */ /* 0x002fc40000000009 */
[----:B--2---:R-:W-:Y:S02]  /*4cb0*/  FFMA R20, R93, R20, R100 ;  /* 0x000000145d147223 */ /* 0x004fe40000000064 */
[C---:B------:R-:W-:Y:S01]  /*4cc0*/  FFMA R9, R94.reuse, R25, R9 ;  /* 0x000000195e097223 */ /* 0x040fe20000000009 */
[----:B------:R-:W-:Y:S01]  /*4cd0*/  LDS R93, [R83.X4+0x44e8] ;  /* 0x0044e800535d7984 */ /* 0x000fe20000004800 */
[C---:B------:R-:W-:Y:S02]  /*4ce0*/  FFMA R12, R94.reuse, R13, R12 ;  /* 0x0000000d5e0c7223 */ /* 0x040fe4000000000c */
[C---:B------:R-:W-:Y:S01]  /*4cf0*/  FFMA R16, R94.reuse, R17, R16 ;  /* 0x000000115e107223 */ /* 0x040fe20000000010 */
[----:B------:R-:W-:Y:S01]  /*4d00*/  LDS R100, [R83.X4+0x4edc] ;  /* 0x004edc0053647984 */ /* 0x000fe20000004800 */
[C---:B------:R-:W-:Y:S02]  /*4d10*/  FFMA R36, R94.reuse, R37, R36 ;  /* 0x000000255e247223 */ /* 0x040fe40000000024 */
[----:B------:R-:W-:-:S02]  /*4d20*/  FFMA R33, R94, R33, R32 ;  /* 0x000000215e217223 */ /* 0x000fc40000000020 */
[C---:B------:R-:W-:Y:S02]  /*4d30*/  FFMA R28, R94.reuse, R29, R28 ;  /* 0x0000001d5e1c7223 */ /* 0x040fe4000000001c */
[----:B------:R-:W-:Y:S02]  /*4d40*/  FFMA R20, R94, R21, R20 ;  /* 0x000000155e147223 */ /* 0x000fe40000000014 */
[C---:B------:R-:W-:Y:S01]  /*4d50*/  FFMA R9, R91.reuse, R26, R9 ;  /* 0x0000001a5b097223 */ /* 0x040fe20000000009 */
[----:B------:R-:W1:Y:S01]  /*4d60*/  LDS R94, [R83.X4+0x3f8c] ;  /* 0x003f8c00535e7984 */ /* 0x000e620000004800 */
[----:B---3--:R-:W-:Y:S02]  /*4d70*/  FFMA R10, R8, R11, R10 ;  /* 0x0000000b080a7223 */ /* 0x008fe4000000000a */
[C---:B------:R-:W-:Y:S02]  /*4d80*/  FFMA R14, R91.reuse, R14, R12 ;  /* 0x0000000e5b0e7223 */ /* 0x040fe4000000000c */
        /* <DEDUP_REMOVED lines=9> */
[C---:B------:R-:W-:Y:S01]  /*4e20*/  FFMA R35, R8.reuse, R35, R33 ;  /* 0x0000002308237223 */ /* 0x040fe20000000021 */
[----:B------:R-:W-:Y:S01]  /*4e30*/  LDS.128 R36, [R82+0x950] ;  /* 0x0009500052247984 */ /* 0x000fe20000000c00 */
[C---:B------:R-:W-:Y:S02]  /*4e40*/  FFMA R31, R8.reuse, R31, R28 ;  /* 0x0000001f081f7223 */ /* 0x040fe4000000001c */
[C---:B------:R-:W-:Y:S02]  /*4e50*/  FFMA R27, R8.reuse, R27, R9 ;  /* 0x0000001b081b7223 */ /* 0x040fe40000000009 */
[----:B------:R-:W-:Y:S02]  /*4e60*/  FFMA R23, R8, R23, R20 ;  /* 0x0000001708177223 */ /* 0x000fe40000000014 */
[----:B------:R-:W-:-:S02]  /*4e70*/  FFMA R48, R48, R99, R10 ;  /* 0x0000006330307223 */ /* 0x000fc4000000000a */
[----:B------:R-:W2:Y:S01]  /*4e80*/  LDS.128 R8, [R82+0x550] ;  /* 0x0005500052087984 */ /* 0x000ea20000000c00 */
[C---:B0-----:R-:W-:Y:S02]  /*4e90*/  FFMA R18, R99.reuse, R40, R18 ;  /* 0x0000002863127223 */ /* 0x041fe40000000012 */
[C---:B----4-:R-:W-:Y:S02]  /*4ea0*/  FFMA R31, R99.reuse, R68, R31 ;  /* 0x00000044631f7223 */ /* 0x050fe4000000001f */
[C---:B-----5:R-:W-:Y:S02]  /*4eb0*/  FFMA R44, R99.reuse, R44, R14 ;  /* 0x0000002c632c7223 */ /* 0x060fe4000000000e */
[----:B------:R-:W-:Y:S01]  /*4ec0*/  FFMA R18, R96, R41, R18 ;  /* 0x0000002960127223 */ /* 0x000fe20000000012 */
[----:B------:R-:W0:Y:S01]  /*4ed0*/  LDS.128 R12, [R82+0x150] ;  /* 0x00015000520c7984 */ /* 0x000e220000000c00 */
[C---:B------:R-:W-:Y:S02]  /*4ee0*/  FFMA R16, R99.reuse, R56, R16 ;  /* 0x0000003863107223 */ /* 0x040fe40000000010 */
[----:B------:R-:W-:-:S02]  /*4ef0*/  FFMA R27, R99, R64, R27 ;  /* 0x00000040631b7223 */ /* 0x000fc4000000001b */
[----:B------:R-:W-:Y:S02]  /*4f00*/  FFMA R60, R99, R60, R35 ;  /* 0x0000003c633c7223 */ /* 0x000fe40000000023 */
[C---:B------:R-:W-:Y:S01]  /*4f10*/  FFMA R69, R96.reuse, R69, R31 ;  /* 0x0000004560457223 */ /* 0x040fe2000000001f */
[----:B------:R-:W3:Y:S01]  /*4f20*/  LDS.128 R32, [R82+0xd50] ;  /* 0x000d500052207984 */ /* 0x000ee20000000c00 */
[----:B------:R-:W-:Y:S02]  /*4f30*/  FFMA R42, R95, R42, R18 ;  /* 0x0000002a5f2a7223 */ /* 0x000fe40000000012 */
[C---:B------:R-:W-:Y:S01]  /*4f40*/  FFMA R57, R96.reuse, R57, R16 ;  /* 0x0000003960397223 */ /* 0x040fe20000000010 */
[----:B------:R-:W4:Y:S01]  /*4f50*/  LDS.128 R28, [R82+0x1d50] ;  /* 0x001d5000521c7984 */ /* 0x000f220000000c00 */
[----:B------:R-:W-:Y:S02]  /*4f60*/  FFMA R52, R99, R52, R23 ;  /* 0x0000003463347223 */ /* 0x000fe40000000017 */
[C---:B------:R-:W-:Y:S01]  /*4f70*/  FFMA R65, R96.reuse, R65, R27 ;  /* 0x0000004160417223 */ /* 0x040fe2000000001b */
[----:B------:R-:W5:Y:S01]  /*4f80*/  LDS.128 R20, [R82+0x1150] ;  /* 0x0011500052147984 */ /* 0x000f620000000c00 */
[----:B------:R-:W-:-:S03]  /*4f90*/  FFMA R45, R96, R45, R44 ;  /* 0x0000002d602d7223 */ /* 0x000fc6000000002c */
[----:B------:R-:W0:Y:S04]  /*4fa0*/  LDS.128 R16, [R82+0x1550] ;  /* 0x0015500052107984 */ /* 0x000e280000000c00 */
[----:B------:R-:W0:Y:S04]  /*4fb0*/  LDS.128 R24, [R82+0x1950] ;  /* 0x0019500052187984 */ /* 0x000e280000000c00 */
[----:B------:R-:W3:Y:S01]  /*4fc0*/  LDS R44, [R83.X4+0x4114] ;  /* 0x00411400532c7984 */ /* 0x000ee20000004800 */
[----:B------:R-:W-:Y:S02]  /*4fd0*/  FFMA R46, R95, R46, R45 ;  /* 0x0000002e5f2e7223 */ /* 0x000fe4000000002d */
[----:B------:R-:W-:Y:S01]  /*4fe0*/  FFMA R48, R96, R49, R48 ;  /* 0x0000003160307223 */ /* 0x000fe20000000030 */
[----:B------:R-:W-:Y:S01]  /*4ff0*/  LDS R99, [R83.X4+0x4fa0] ;  /* 0x004fa00053637984 */ /* 0x000fe20000004800 */
[----:B-1----:R-:W-:-:S02]  /*5000*/  FFMA R46, R94, R47, R46 ;  /* 0x0000002f5e2e7223 */ /* 0x002fc4000000002e */
[C---:B------:R-:W-:Y:S02]  /*5010*/  FFMA R61, R96.reuse, R61, R60 ;  /* 0x0000003d603d7223 */ /* 0x040fe4000000003c */
[----:B------:R-:W-:Y:S02]  /*5020*/  FFMA R52, R96, R53, R52 ;  /* 0x0000003560347223 */ /* 0x000fe40000000034 */
[----:B--2---:R-:W-:Y:S01]  /*5030*/  FFMA R46, R97, R8, R46 ;  /* 0x00000008612e7223 */ /* 0x004fe2000000002e */
[----:B------:R-:W-:Y:S01]  /*5040*/  LDS R96, [R83.X4+0x4424] ;  /* 0x0044240053607984 */ /* 0x000fe20000004800 */
[----:B------:R-:W-:-:S03]  /*5050*/  FFMA R50, R95, R50, R48 ;  /* 0x000000325f327223 */ /* 0x000fc60000000030 */
[----:B------:R-:W1:Y:S01]  /*5060*/  LDS R8, [R83.X4+0x429c] ;  /* 0x00429c0053087984 */ /* 0x000e620000004800 */
[C---:B------:R-:W-:Y:S02]  /*5070*/  FFMA R57, R95.reuse, R58, R57 ;  /* 0x0000003a5f397223 */ /* 0x040fe40000000039 */
[C---:B------:R-:W-:Y:S02]  /*5080*/  FFMA R61, R95.reuse, R62, R61 ;  /* 0x0000003e5f3d7223 */ /* 0x040fe4000000003d */
[C---:B------:R-:W-:Y:S02]  /*5090*/  FFMA R45, R95.reuse, R70, R69 ;  /* 0x000000465f2d7223 */ /* 0x040fe40000000045 */
[C---:B------:R-:W-:Y:S02]  /*50a0*/  FFMA R65, R95.reuse, R66, R65 ;  /* 0x000000425f417223 */ /* 0x040fe40000000041 */
[----:B------:R-:W-:Y:S02]  /*50b0*/  FFMA R52, R95, R54, R52 ;  /* 0x000000365f347223 */ /* 0x000fe40000000034 */
[C---:B------:R-:W-:Y:S01]  /*50c0*/  FFMA R47, R94.reuse, R43, R42 ;  /* 0x0000002b5e2f7223 */ /* 0x040fe2000000002a */
[----:B------:R-:W-:Y:S04]  /*50d0*/  LDS R95, [R83.X4+0x4360] ;  /* 0x00436000535f7984 */ /* 0x000fe80000004800 */
[----:B------:R-:W2:Y:S01]  /*50e0*/  LDS.128 R40, [R82+0x160] ;  /* 0x0001600052287984 */ /* 0x000ea20000000c00 */
[----:B------:R-:W-:-:S02]  /*50f0*/  FFMA R50, R94, R51, R50 ;  /* 0x000000335e327223 */ /* 0x000fc40000000032 */
[C---:B------:R-:W-:Y:S02]  /*5100*/  FFMA R59, R94.reuse, R59, R57 ;  /* 0x0000003b5e3b7223 */ /* 0x040fe40000000039 */
[----:B------:R-:W-:Y:S02]  /*5110*/  FFMA R55, R94, R55, R52 ;  /* 0x000000375e377223 */ /* 0x000fe40000000034 */
[----:B0-----:R-:W-:Y:S02]  /*5120*/  FFMA R50, R12, R97, R50 ;  /* 0x000000610c327223 */ /* 0x001fe40000000032 */
[C---:B------:R-:W-:Y:S02]  /*5130*/  FFMA R63, R94.reuse, R63, R61 ;  /* 0x0000003f5e3f7223 */ /* 0x040fe4000000003d */
[C---:B------:R-:W-:Y:S02]  /*5140*/  FFMA R45, R94.reuse, R71, R45 ;  /* 0x000000475e2d7223 */ /* 0x040fe4000000002d */
[----:B------:R-:W-:Y:S01]  /*5150*/  FFMA R12, R94, R67, R65 ;  /* 0x000000435e0c7223 */ /* 0x000fe20000000041 */
[----:B------:R-:W-:Y:S01]  /*5160*/  LDS.128 R68, [R82+0x560] ;  /* 0x0005600052447984 */ /* 0x000fe20000000c00 */
[----:B---3--:R-:W-:-:S02]  /*5170*/  FFMA R32, R97, R32, R59 ;  /* 0x0000002061207223 */ /* 0x008fc4000000003b */
[C---:B----4-:R-:W-:Y:S01]  /*5180*/  FFMA R28, R97.reuse, R28, R55 ;  /* 0x0000001c611c7223 */ /* 0x050fe20000000037 */
[----:B------:R-:W0:Y:S01]  /*5190*/  LDS.128 R56, [R82+0x1160] ;  /* 0x0011600052387984 */ /* 0x000e220000000c00 */
[C---:B------:R-:W-:Y:S02]  /*51a0*/  FFMA R36, R97.reuse, R36, R47 ;  /* 0x0000002461247223 */ /* 0x040fe4000000002f */
[C---:B-----5:R-:W-:Y:S01]  /*51b0*/  FFMA R20, R97.reuse, R20, R63 ;  /* 0x0000001461147223 */ /* 0x060fe2000000003f */
[----:B------:R-:W3:Y:S01]  /*51c0*/  LDS.128 R52, [R82+0x1560] ;  /* 0x0015600052347984 */ /* 0x000ee20000000c00 */
[C---:B------:R-:W-:Y:S02]  /*51d0*/  FFMA R16, R97.reuse, R16, R45 ;  /* 0x0000001061107223 */ /* 0x040fe4000000002d */
[----:B------:R-:W-:Y:S01]  /*51e0*/  FFMA R12, R97, R24, R12 ;  /* 0x00000018610c7223 */ /* 0x000fe2000000000c */
[----:B------:R-:W-:Y:S01]  /*51f0*/  LDS.128 R64, [R82+0x960] ;  /* 0x0009600052407984 */ /* 0x000fe20000000c00 */
[----:B------:R-:W-:-:S02]  /*5200*/  FFMA R13, R44, R13, R50 ;  /* 0x0000000d2c0d7223 */ /* 0x000fc40000000032 */
[C---:B------:R-:W-:Y:S01]  /*5210*/  FFMA R9, R44.reuse, R9, R46 ;  /* 0x000000092c097223 */ /* 0x040fe2000000002e */
[----:B------:R-:W4:Y:S01]  /*5220*/  LDS.128 R48, [R82+0x1960] ;  /* 0x0019600052307984 */ /* 0x000f220000000c00 */
[C---:B------:R-:W-:Y:S02]  /*5230*/  FFMA R36, R44.reuse, R37, R36 ;  /* 0x000000252c247223 */ /* 0x040fe40000000024 */
[C---:B------:R-:W-:Y:S01]  /*5240*/  FFMA R33, R44.reuse, R33, R32 ;  /* 0x000000212c217223 */ /* 0x040fe20000000020 */
[----:B------:R-:W-:Y:S01]  /*5250*/  LDS.128 R60, [R82+0xd60] ;  /* 0x000d6000523c7984 */ /* 0x000fe20000000c00 */
[C---:B------:R-:W-:Y:S02]  /*5260*/  FFMA R21, R44.reuse, R21, R20 ;  /* 0x000000152c157223 */ /* 0x040fe40000000014 */
[C---:B------:R-:W-:Y:S01]  /*5270*/  FFMA R16, R44.reuse, R17, R16 ;  /* 0x000000112c107223 */ /* 0x040fe20000000010 */
[----:B------:R-:W-:Y:S01]  /*5280*/  LDS R97, [R83.X4+0x4670] ;  /* 0x0046700053617984 */ /* 0x000fe20000004800 */
[----:B------:R-:W-:-:S02]  /*5290*/  FFMA R12, R44, R25, R12 ;  /* 0x000000192c0c7223 */ /* 0x000fc4000000000c */
[----:B------:R-:W-:Y:S01]  /*52a0*/  FFMA R28, R44, R29, R28 ;  /* 0x0000001d2c1c7223 */ /* 0x000fe2000000001c */
[----:B------:R-:W-:Y:S04]  /*52b0*/  LDS R94, [R83.X4+0x4734] ;  /* 0x00473400535e7984 */ /* 0x000fe80000004800 */
[----:B------:R-:W5:Y:S01]  /*52c0*/  LDS.128 R44, [R82+0x1d60] ;  /* 0x001d6000522c7984 */ /* 0x000f620000000c00 */
[----:B------:R-:W-:-:S04]  /*52d0*/  FFMA R14, R91, R14, R13 ;  /* 0x0000000e5b0e7223 */ /* 0x000fc8000000000d */
[----:B-1----:R-:W-:Y:S02]  /*52e0*/  FFMA R14, R8, R15, R14 ;  /* 0x0000000f080e7223 */ /* 0x002fe4000000000e */
[C---:B------:R-:W-:Y:S02]  /*52f0*/  FFMA R10, R91.reuse, R10, R9 ;  /* 0x0000000a5b0a7223 */ /* 0x040fe40000000009 */
[----:B--2---:R-:W-:Y:S02]  /*5300*/  FFMA R14, R40, R95, R14 ;  /* 0x0000005f280e7223 */ /* 0x004fe4000000000e */
[C---:B------:R-:W-:Y:S01]  /*5310*/  FFMA R38, R91.reuse, R38, R36 ;  /* 0x000000265b267223 */ /* 0x040fe20000000024 */
[----:B------:R-:W1:Y:S01]  /*5320*/  LDS R40, [R83.X4+0x45ac] ;  /* 0x0045ac0053287984 */ /* 0x000e620000004800 */
        /* <DEDUP_REMOVED lines=11> */
[C---:B------:R-:W-:Y:S01]  /*53e0*/  FFMA R27, R8.reuse, R27, R12 ;  /* 0x0000001b081b7223 */ /* 0x040fe2000000000c */
[----:B------:R-:W-:Y:S01]  /*53f0*/  LDS.128 R16, [R82+0x570] ;  /* 0x0005700052107984 */ /* 0x000fe20000000c00 */
[----:B------:R-:W-:-:S03]  /*5400*/  FFMA R31, R8, R31, R28 ;  /* 0x0000001f081f7223 */ /* 0x000fc6000000001c */
[----:B------:R-:W2:Y:S01]  /*5410*/  LDS.128 R8, [R82+0x170] ;  /* 0x0001700052087984 */ /* 0x000ea20000000c00 */
[C---:B0-----:R-:W-:Y:S02]  /*5420*/  FFMA R23, R95.reuse, R56, R23 ;  /* 0x000000385f177223 */ /* 0x041fe40000000017 */
[C---:B---3--:R-:W-:Y:S02]  /*5430*/  FFMA R20, R95.reuse, R52, R20 ;  /* 0x000000345f147223 */ /* 0x048fe40000000014 */
[----:B------:R-:W-:Y:S02]  /*5440*/  FFMA R14, R96, R41, R14 ;  /* 0x00000029600e7223 */ /* 0x000fe4000000000e */
[C---:B------:R-:W-:Y:S02]  /*5450*/  FFMA R13, R95.reuse, R68, R13 ;  /* 0x000000445f0d7223 */ /* 0x040fe4000000000d */
[C---:B----4-:R-:W-:Y:S02]  /*5460*/  FFMA R27, R95.reuse, R48, R27 ;  /* 0x000000305f1b7223 */ /* 0x050fe4000000001b */
[----:B-----5:R-:W-:-:S02]  /*5470*/  FFMA R31, R95, R44, R31 ;  /* 0x0000002c5f1f7223 */ /* 0x020fc4000000001f */
[C---:B------:R-:W-:Y:S02]  /*5480*/  FFMA R57, R96.reuse, R57, R23 ;  /* 0x0000003960397223 */ /* 0x040fe40000000017 */
[C---:B------:R-:W-:Y:S02]  /*5490*/  FFMA R53, R96.reuse, R53, R20 ;  /* 0x0000003560357223 */ /* 0x040fe40000000014 */
[----:B------:R-:W0:Y:S01]  /*54a0*/  LDS.128 R20, [R82+0x1d70] ;  /* 0x001d700052147984 */ /* 0x000e220000000c00 */
[----:B------:R-:W-:Y:S02]  /*54b0*/  FFMA R42, R93, R42, R14 ;  /* 0x0000002a5d2a7223 */ /* 0x000fe4000000000e */
[C---:B------:R-:W-:Y:S02]  /*54c0*/  FFMA R69, R96.reuse, R69, R13 ;  /* 0x0000004560457223 */ /* 0x040fe4000000000d */
[C---:B------:R-:W-:Y:S01]  /*54d0*/  FFMA R49, R96.reuse, R49, R27 ;  /* 0x0000003160317223 */ /* 0x040fe2000000001b */
[----:B------:R-:W3:Y:S01]  /*54e0*/  LDS.128 R12, [R82+0x970] ;  /* 0x00097000520c7984 */ /* 0x000ee20000000c00 */
[----:B------:R-:W-:-:S03]  /*54f0*/  FFMA R45, R96, R45, R31 ;  /* 0x0000002d602d7223 */ /* 0x000fc6000000001f */
[----:B------:R-:W4:Y:S04]  /*5500*/  LDS.128 R24, [R82+0x1170] ;  /* 0x0011700052187984 */ /* 0x000f280000000c00 */
[----:B------:R-:W5:Y:S01]  /*5510*/  LDS.128 R28, [R82+0x1970] ;  /* 0x00197000521c7984 */ /* 0x000f620000000c00 */
[C---:B------:R-:W-:Y:S02]  /*5520*/  FFMA R38, R95.reuse, R64, R38 ;  /* 0x000000405f267223 */ /* 0x040fe40000000026 */
[----:B------:R-:W-:Y:S02]  /*5530*/  FFMA R33, R95, R60, R33 ;  /* 0x0000003c5f217223 */ /* 0x000fe40000000021 */
[C---:B------:R-:W-:Y:S01]  /*5540*/  FFMA R38, R96.reuse, R65, R38 ;  /* 0x0000004160267223 */ /* 0x040fe20000000026 */
[----:B------:R-:W-:Y:S01]  /*5550*/  LDS R95, [R83.X4+0x4980] ;  /* 0x00498000535f7984 */ /* 0x000fe20000004800 */
[----:B------:R-:W-:-:S02]  /*5560*/  FFMA R61, R96, R61, R33 ;  /* 0x0000003d603d7223 */ /* 0x000fc40000000021 */
[----:B------:R-:W-:Y:S01]  /*5570*/  FFMA R66, R93, R66, R38 ;  /* 0x000000425d427223 */ /* 0x000fe20000000026 */
[----:B------:R-:W-:Y:S01]  /*5580*/  LDS.128 R32, [R82+0x1570] ;  /* 0x0015700052207984 */ /* 0x000fe20000000c00 */
[----:B-1----:R-:W-:-:S03]  /*5590*/  FFMA R42, R40, R43, R42 ;  /* 0x0000002b282a7223 */ /* 0x002fc6000000002a */
[----:B------:R-:W1:Y:S01]  /*55a0*/  LDS.128 R36, [R82+0xd70] ;  /* 0x000d700052247984 */ /* 0x000e620000000c00 */
[C---:B------:R-:W-:Y:S02]  /*55b0*/  FFMA R70, R93.reuse, R70, R69 ;  /* 0x000000465d467223 */ /* 0x040fe40000000045 */
[C---:B------:R-:W-:Y:S01]  /*55c0*/  FFMA R61, R93.reuse, R62, R61 ;  /* 0x0000003e5d3d7223 */ /* 0x040fe2000000003d */
[----:B------:R-:W1:Y:S01]  /*55d0*/  LDS R96, [R83.X4+0x48bc] ;  /* 0x0048bc0053607984 */ /* 0x000e620000004800 */
[C---:B------:R-:W-:Y:S02]  /*55e0*/  FFMA R57, R93.reuse, R58, R57 ;  /* 0x0000003a5d397223 */ /* 0x040fe40000000039 */
[C---:B------:R-:W-:Y:S02]  /*55f0*/  FFMA R53, R93.reuse, R54, R53 ;  /* 0x000000365d357223 */ /* 0x040fe40000000035 */
[C---:B------:R-:W-:Y:S02]  /*5600*/  FFMA R49, R93.reuse, R50, R49 ;  /* 0x000000325d317223 */ /* 0x040fe40000000031 */
[----:B------:R-:W-:-:S02]  /*5610*/  FFMA R45, R93, R46, R45 ;  /* 0x0000002e5d2d7223 */ /* 0x000fc4000000002d */
[C---:B------:R-:W-:Y:S01]  /*5620*/  FFMA R70, R40.reuse, R71, R70 ;  /* 0x0000004728467223 */ /* 0x040fe20000000046 */
[----:B------:R-:W-:Y:S01]  /*5630*/  LDS R93, [R83.X4+0x4b08] ;  /* 0x004b0800535d7984 */ /* 0x000fe20000004800 */
[----:B------:R-:W-:Y:S02]  /*5640*/  FFMA R66, R40, R67, R66 ;  /* 0x0000004328427223 */ /* 0x000fe40000000042 */
[----:B--2---:R-:W-:Y:S02]  /*5650*/  FFMA R8, R8, R97, R42 ;  /* 0x0000006108087223 */ /* 0x004fe4000000002a */
[C---:B------:R-:W-:Y:S02]  /*5660*/  FFMA R61, R40.reuse, R63, R61 ;  /* 0x0000003f283d7223 */ /* 0x040fe4000000003d */
[C---:B------:R-:W-:Y:S02]  /*5670*/  FFMA R59, R40.reuse, R59, R57 ;  /* 0x0000003b283b7223 */ /* 0x040fe40000000039 */
[----:B------:R-:W-:-:S02]  /*5680*/  FFMA R55, R40, R55, R53 ;  /* 0x0000003728377223 */ /* 0x000fc40000000035 */
[C---:B------:R-:W-:Y:S02]  /*5690*/  FFMA R51, R40.reuse, R51, R49 ;  /* 0x0000003328337223 */ /* 0x040fe40000000031 */
[----:B------:R-:W-:Y:S02]  /*56a0*/  FFMA R47, R40, R47, R45 ;  /* 0x0000002f282f7223 */ /* 0x000fe4000000002d */
[----:B------:R-:W2:Y:S01]  /*56b0*/  LDS.128 R40, [R82+0x180] ;  /* 0x0001800052287984 */ /* 0x000ea20000000c00 */
[C---:B------:R-:W-:Y:S02]  /*56c0*/  FFMA R16, R97.reuse, R16, R70 ;  /* 0x0000001061107223 */ /* 0x040fe40000000046 */
[C---:B0-----:R-:W-:Y:S01]  /*56d0*/  FFMA R20, R97.reuse, R20, R47 ;  /* 0x0000001461147223 */ /* 0x041fe2000000002f */
[----:B------:R-:W-:Y:S04]  /*56e0*/  LDS.128 R68, [R82+0x580] ;  /* 0x0005800052447984 */ /* 0x000fe80000000c00 */
[----:B------:R-:W0:Y:S01]  /*56f0*/  LDS.128 R44, [R82+0x1d80] ;  /* 0x001d8000522c7984 */ /* 0x000e220000000c00 */
[----:B---3--:R-:W-:-:S02]  /*5700*/  FFMA R12, R97, R12, R66 ;  /* 0x0000000c610c7223 */ /* 0x008fc40000000042 */
[C---:B------:R-:W-:Y:S01]  /*5710*/  FFMA R17, R94.reuse, R17, R16 ;  /* 0x000000115e117223 */ /* 0x040fe20000000010 */
[----:B------:R-:W3:Y:S01]  /*5720*/  LDS.128 R64, [R82+0x980] ;  /* 0x0009800052407984 */ /* 0x000ee20000000c00 */
[C---:B----4-:R-:W-:Y:S02]  /*5730*/  FFMA R24, R97.reuse, R24, R59 ;  /* 0x0000001861187223 */ /* 0x050fe4000000003b */
[----:B-----5:R-:W-:Y:S01]  /*5740*/  FFMA R28, R97, R28, R51 ;  /* 0x0000001c611c7223 */ /* 0x020fe20000000033 */
[----:B------:R-:W-:Y:S04]  /*5750*/  LDS R16, [R83.X4+0x4a44] ;  /* 0x004a440053107984 */ /* 0x000fe80000004800 */
[----:B------:R-:W4:Y:S04]  /*5760*/  LDS.128 R56, [R82+0xd80] ;  /* 0x000d800052387984 */ /* 0x000f280000000c00 */
[----:B------:R-:W5:Y:S01]  /*5770*/  LDS.128 R48, [R82+0x1980] ;  /* 0x0019800052307984 */ /* 0x000f620000000c00 */
[----:B------:R-:W-:-:S02]  /*5780*/  FFMA R8, R94, R9, R8 ;  /* 0x000000095e087223 */ /* 0x000fc40000000008 */
[----:B-1----:R-:W-:Y:S02]  /*5790*/  FFMA R36, R97, R36, R61 ;  /* 0x0000002461247223 */ /* 0x002fe4000000003d */
[----:B------:R-:W-:Y:S01]  /*57a0*/  FFMA R10, R91, R10, R8 ;  /* 0x0000000a5b0a7223 */ /* 0x000fe20000000008 */
[----:B------:R-:W1:Y:S01]  /*57b0*/  LDS.128 R60, [R82+0x1180] ;  /* 0x00118000523c7984 */ /* 0x000e620000000c00 */
[----:B------:R-:W-:Y:S02]  /*57c0*/  FFMA R32, R97, R32, R55 ;  /* 0x0000002061207223 */ /* 0x000fe40000000037 */
[----:B------:R-:W-:Y:S01]  /*57d0*/  FFMA R10, R96, R11, R10 ;  /* 0x0000000b600a7223 */ /* 0x000fe2000000000a */
[----:B------:R-:W0:Y:S01]  /*57e0*/  LDS.128 R52, [R82+0x1580] ;  /* 0x0015800052347984 */ /* 0x000e220000000c00 */
[C---:B------:R-:W-:Y:S02]  /*57f0*/  FFMA R12, R94.reuse, R13, R12 ;  /* 0x0000000d5e0c7223 */ /* 0x040fe4000000000c */
[C---:B------:R-:W-:Y:S01]  /*5800*/  FFMA R37, R94.reuse, R37, R36 ;  /* 0x000000255e257223 */ /* 0x040fe20000000024 */
[----:B------:R-:W-:Y:S01]  /*5810*/  LDS R97, [R83.X4+0x4c90] ;  /* 0x004c900053617984 */ /* 0x000fe20000004800 */
[----:B------:R-:W-:-:S02]  /*5820*/  FFMA R24, R94, R25, R24 ;  /* 0x000000195e187223 */ /* 0x000fc40000000018 */
[C---:B------:R-:W-:Y:S02]  /*5830*/  FFMA R32, R94.reuse, R33, R32 ;  /* 0x000000215e207223 */ /* 0x040fe40000000020 */
[C---:B------:R-:W-:Y:S02]  /*5840*/  FFMA R28, R94.reuse, R29, R28 ;  /* 0x0000001d5e1c7223 */ /* 0x040fe4000000001c */
[----:B------:R-:W-:Y:S02]  /*5850*/  FFMA R20, R94, R21, R20 ;  /* 0x000000155e147223 */ /* 0x000fe40000000014 */
[----:B------:R-:W1:Y:S01]  /*5860*/  LDS R94, [R83.X4+0x4bcc] ;  /* 0x004bcc00535e7984 */ /* 0x000e620000004800 */
[C---:B------:R-:W-:Y:S02]  /*5870*/  FFMA R18, R91.reuse, R18, R17 ;  /* 0x000000125b127223 */ /* 0x040fe40000000011 */
[C---:B------:R-:W-:Y:S02]  /*5880*/  FFMA R14, R91.reuse, R14, R12 ;  /* 0x0000000e5b0e7223 */ /* 0x040fe4000000000c */
[----:B------:R-:W-:-:S02]  /*5890*/  FFMA R37, R91, R38, R37 ;  /* 0x000000265b257223 */ /* 0x000fc40000000025 */
[C---:B------:R-:W-:Y:S02]  /*58a0*/  FFMA R24, R91.reuse, R26, R24 ;  /* 0x0000001a5b187223 */ /* 0x040fe40000000018 */
[C---:B------:R-:W-:Y:S02]  /*58b0*/  FFMA R17, R91.reuse, R34, R32 ;  /* 0x000000225b117223 */ /* 0x040fe40000000020 */
[C---:B------:R-:W-:Y:S02]  /*58c0*/  FFMA R28, R91.reuse, R30, R28 ;  /* 0x0000001e5b1c7223 */ /* 0x040fe4000000001c */
[----:B------:R-:W-:Y:S02]  /*58d0*/  FFMA R22, R91, R22, R20 ;  /* 0x000000165b167223 */ /* 0x000fe40000000014 */
[----:B--2---:R-:W-:Y:S01]  /*58e0*/  FFMA R40, R40, R95, R10 ;  /* 0x0000005f28287223 */ /* 0x004fe2000000000a */
[----:B------:R-:W-:Y:S01]  /*58f0*/  LDS R91, [R83.X4+0x4e18] ;  /* 0x004e1800535b7984 */ /* 0x000fe20000004800 */
[----:B------:R-:W-:-:S03]  /*5900*/  FFMA R18, R96, R19, R18 ;  /* 0x0000001360127223 */ /* 0x000fc60000000012 */
[----:B------:R-:W2:Y:S01]  /*5910*/  LDS.128 R8, [R82+0x190] ;  /* 0x0001900052087984 */ /* 0x000ea20000000c00 */
[C---:B------:R-:W-:Y:S02]  /*5920*/  FFMA R14, R96.reuse, R15, R14 ;  /* 0x0000000f600e7223 */ /* 0x040fe4000000000e */
[C---:B------:R-:W-:Y:S02]  /*5930*/  FFMA R39, R96.reuse, R39, R37 ;  /* 0x0000002760277223 */ /* 0x040fe40000000025 */
[C---:B------:R-:W-:Y:S02]  /*5940*/  FFMA R27, R96.reuse, R27, R24 ;  /* 0x0000001b601b7223 */ /* 0x040fe40000000018 */
[C---:B------:R-:W-:Y:S02]  /*5950*/  FFMA R17, R96.reuse, R35, R17 ;  /* 0x0000002360117223 */ /* 0x040fe40000000011 */
[C---:B------:R-:W-:Y:S01]  /*5960*/  FFMA R31, R96.reuse, R31, R28 ;  /* 0x0000001f601f7223 */ /* 0x040fe2000000001c */
[----:B------:R-:W-:Y:S01]  /*5970*/  LDS.128 R32, [R82+0xd90] ;  /* 0x000d900052207984 */ /* 0x000fe20000000c00 */
[----:B------:R-:W-:-:S03]  /*5980*/  FFMA R22, R96, R23, R22 ;  /* 0x0000001760167223 */ /* 0x000fc60000000016 */
[----:B------:R-:W2:Y:S01]  /*5990*/  LDS R96, [R83.X4+0x4d54] ;  /* 0x004d540053607984 */ /* 0x000ea20000004800 */
[C---:B0-----:R-:W-:Y:S02]  /*59a0*/  FFMA R22, R95.reuse, R44, R22 ;  /* 0x0000002c5f167223 */ /* 0x041fe40000000016 */
[C---:B---3--:R-:W-:Y:S02]  /*59b0*/  FFMA R64, R95.reuse, R64, R14 ;  /* 0x000000405f407223 */ /* 0x048fe4000000000e */
[C---:B----4-:R-:W-:Y:S01]  /*59c0*/  FFMA R56, R95.reuse, R56, R39 ;  /* 0x000000385f387223 */ /* 0x050fe20000000027 */
[----:B------:R-:W0:Y:S01]  /*59d0*/  LDS.128 R12, [R82+0x590] ;  /* 0x00059000520c7984 */ /* 0x000e220000000c00 */
[----:B-----5:R-:W-:Y:S02]  /*59e0*/  FFMA R31, R95, R48, R31 ;  /* 0x000000305f1f7223 */ /* 0x020fe4000000001f */
[C---:B------:R-:W-:Y:S01]  /*59f0*/  FFMA R45, R16.reuse, R45, R22 ;  /* 0x0000002d102d7223 */ /* 0x040fe20000000016 */
[----:B------:R-:W3:Y:S04]  /*5a00*/  LDS.128 R36, [R82+0x990] ;  /* 0x0009900052247984 */ /* 0x000ee80000000c00 */
[----:B------:R-:W4:Y:S01]  /*5a10*/  LDS.128 R20, [R82+0x1590] ;  /* 0x0015900052147984 */ /* 0x000f220000000c00 */
[----:B------:R-:W-:-:S03]  /*5a20*/  FFMA R49, R16, R49, R31 ;  /* 0x0000003110317223 */ /* 0x000fc6000000001f */
[----:B------:R-:W5:Y:S01]  /*5a30*/  LDS.128 R28, [R82+0x1990] ;  /* 0x00199000521c7984 */ /* 0x000f620000000c00 */
[C---:B------:R-:W-:Y:S02]  /*5a40*/  FFMA R40, R16.reuse, R41, R40 ;  /* 0x0000002910287223 */ /* 0x040fe40000000028 */
[C---:B-1----:R-:W-:Y:S02]  /*5a50*/  FFMA R27, R95.reuse, R60, R27 ;  /* 0x0000003c5f1b7223 */ /* 0x042fe4000000001b */
[----:B------:R-:W-:Y:S02]  /*5a60*/  FFMA R18, R95, R68, R18 ;  /* 0x000000445f127223 */ /* 0x000fe40000000012 */
[----:B------:R-:W-:Y:S02]  /*5a70*/  FFMA R42, R93, R42, R40 ;  /* 0x0000002a5d2a7223 */ /* 0x000fe40000000028 */
[----:B------:R-:W-:Y:S02]  /*5a80*/  FFMA R18, R16, R69, R18 ;  /* 0x0000004510127223 */ /* 0x000fe40000000012 */
[----:B------:R-:W-:-:S02]  /*5a90*/  FFMA R17, R95, R52, R17 ;  /* 0x000000345f117223 */ /* 0x000fc40000000011 */
[----:B------:R-:W-:Y:S01]  /*5aa0*/  FFMA R61, R16, R61, R27 ;  /* 0x0000003d103d7223 */ /* 0x000fe2000000001b */
[----:B------:R-:W-:Y:S01]  /*5ab0*/  LDS R95, [R83.X4+0x5128] ;  /* 0x00512800535f7984 */ /* 0x000fe20000004800 */
[----:B------:R-:W-:-:S03]  /*5ac0*/  FFMA R42, R94, R43, R42 ;  /* 0x0000002b5e2a7223 */ /* 0x000fc6000000002a */
[----:B------:R-:W1:Y:S01]  /*5ad0*/  LDS.128 R24, [R82+0x1d90] ;  /* 0x001d900052187984 */ /* 0x000e620000000c00 */
[C---:B------:R-:W-:Y:S02]  /*5ae0*/  FFMA R45, R93.reuse, R46, R45 ;  /* 0x0000002e5d2d7223 */ /* 0x040fe4000000002d */
[----:B--2---:R-:W-:Y:S02]  /*5af0*/  FFMA R8, R8, R97, R42 ;  /* 0x0000006108087223 */ /* 0x004fe4000000002a */
[----:B------:R-:W-:Y:S01]  /*5b00*/  FFMA R70, R93, R70, R18 ;  /* 0x000000465d467223 */ /* 0x000fe20000000012 */
[----:B------:R-:W-:Y:S01]  /*5b10*/  LDS.128 R40, [R82+0x5a0] ;  /* 0x0005a00052287984 */ /* 0x000fe20000000c00 */
[C---:B------:R-:W-:Y:S02]  /*5b20*/  FFMA R64, R16.reuse, R65, R64 ;  /* 0x0000004110407223 */ /* 0x040fe40000000040 */
[C---:B------:R-:W-:Y:S02]  /*5b30*/  FFMA R57, R16.reuse, R57, R56 ;  /* 0x0000003910397223 */ /* 0x040fe40000000038 */
[----:B------:R-:W-:-:S02]  /*5b40*/  FFMA R53, R16, R53, R17 ;  /* 0x0000003510357223 */ /* 0x000fc40000000011 */
[----:B------:R-:W2:Y:S01]  /*5b50*/  LDS.128 R16, [R82+0x1190] ;  /* 0x0011900052107984 */ /* 0x000ea20000000c00 */
[----:B------:R-:W-:Y:S02]  /*5b60*/  FFMA R9, R96, R9, R8 ;  /* 0x0000000960097223 */ /* 0x000fe40000000008 */
[C---:B------:R-:W-:Y:S02]  /*5b70*/  FFMA R8, R94.reuse, R47, R45 ;  /* 0x0000002f5e087223 */ /* 0x040fe4000000002d */
[----:B------:R-:W1:Y:S01]  /*5b80*/  LDS.128 R44, [R82+0x1a0] ;  /* 0x0001a000522c7984 */ /* 0x000e620000000c00 */
[C---:B------:R-:W-:Y:S02]  /*5b90*/  FFMA R66, R93.reuse, R66, R64 ;  /* 0x000000425d427223 */ /* 0x040fe40000000040 */
[----:B------:R-:W-:Y:S02]  /*5ba0*/  FFMA R53, R93, R54, R53 ;  /* 0x000000365d357223 */ /* 0x000fe40000000035 */
[----:B------:R-:W-:-:S02]  /*5bb0*/  FFMA R70, R94, R71, R70 ;  /* 0x000000475e467223 */ /* 0x000fc40000000046 */
[C---:B------:R-:W-:Y:S02]  /*5bc0*/  FFMA R66, R94.reuse, R67, R66 ;  /* 0x000000435e427223 */ /* 0x040fe40000000042 */
[C---:B------:R-:W-:Y:S02]  /*5bd0*/  FFMA R55, R94.reuse, R55, R53 ;  /* 0x000000375e377223 */ /* 0x040fe40000000035 */
[C---:B------:R-:W-:Y:S02]  /*5be0*/  FFMA R57, R93.reuse, R58, R57 ;  /* 0x0000003a5d397223 */ /* 0x040fe40000000039 */
[C---:B------:R-:W-:Y:S02]  /*5bf0*/  FFMA R61, R93.reuse, R62, R61 ;  /* 0x0000003e5d3d7223 */ /* 0x040fe4000000003d */
[----:B------:R-:W-:Y:S02]  /*5c00*/  FFMA R49, R93, R50, R49 ;  /* 0x000000325d317223 */ /* 0x000fe40000000031 */
[C---:B------:R-:W-:Y:S01]  /*5c10*/  FFMA R57, R94.reuse, R59, R57 ;  /* 0x0000003b5e397223 */ /* 0x040fe20000000039 */
[----:B------:R-:W-:Y:S01]  /*5c20*/  LDS R93, [R83.X4+0x5438] ;  /* 0x00543800535d7984 */ /* 0x000fe20000004800 */
[----:B------:R-:W-:-:S02]  /*5c30*/  FFMA R63, R94, R63, R61 ;  /* 0x0000003f5e3f7223 */ /* 0x000fc4000000003d */
[----:B------:R-:W-:Y:S02]  /*5c40*/  FFMA R51, R94, R51, R49 ;  /* 0x000000335e337223 */ /* 0x000fe40000000031 */
[C---:B0-----:R-:W-:Y:S01]  /*5c50*/  FFMA R12, R97.reuse, R12, R70 ;  /* 0x0000000c610c7223 */ /* 0x041fe20000000046 */
[----:B------:R-:W0:Y:S01]  /*5c60*/  LDS R94, [R83.X4+0x5064] ;  /* 0x00506400535e7984 */ /* 0x000e220000004800 */
[C---:B---3--:R-:W-:Y:S02]  /*5c70*/  FFMA R36, R97.reuse, R36, R66 ;  /* 0x0000002461247223 */ /* 0x048fe40000000042 */
[C---:B----4-:R-:W-:Y:S01]  /*5c80*/  FFMA R20, R97.reuse, R20, R55 ;  /* 0x0000001461147223 */ /* 0x050fe20000000037 */
[----:B------:R-:W3:Y:S04]  /*5c90*/  LDS.128 R68, [R82+0x9a0] ;  /* 0x0009a00052447984 */ /* 0x000ee80000000c00 */
[----:B------:R-:W4:Y:S04]  /*5ca0*/  LDS.128 R64, [R82+0xda0] ;  /* 0x000da00052407984 */ /* 0x000f280000000c00 */
[----:B------:R-:W0:Y:S01]  /*5cb0*/  LDS.128 R52, [R82+0x11a0] ;  /* 0x0011a00052347984 */ /* 0x000e220000000c00 */
[----:B-----5:R-:W-:-:S03]  /*5cc0*/  FFMA R28, R97, R28, R51 ;  /* 0x0000001c611c7223 */ /* 0x020fc60000000033 */
[----:B------:R-:W5:Y:S01]  /*5cd0*/  LDS.128 R48, [R82+0x19a0] ;  /* 0x0019a00052307984 */ /* 0x000f620000000c00 */
[----:B------:R-:W-:Y:S02]  /*5ce0*/  FFMA R10, R91, R10, R9 ;  /* 0x0000000a5b0a7223 */ /* 0x000fe40000000009 */
[C---:B-1----:R-:W-:Y:S02]  /*5cf0*/  FFMA R8, R97.reuse, R24, R8 ;  /* 0x0000001861087223 */ /* 0x042fe40000000008 */
[----:B------:R-:W-:Y:S02]  /*5d00*/  FFMA R10, R100, R11, R10 ;  /* 0x0000000b640a7223 */ /* 0x000fe4000000000a */
[C---:B------:R-:W-:Y:S02]  /*5d10*/  FFMA R8, R96.reuse, R25, R8 ;  /* 0x0000001960087223 */ /* 0x040fe40000000008 */
[C---:B------:R-:W-:Y:S02]  /*5d20*/  FFMA R32, R97.reuse, R32, R57 ;  /* 0x0000002061207223 */ /* 0x040fe40000000039 */
[----:B--2---:R-:W-:Y:S01]  /*5d30*/  FFMA R16, R97, R16, R63 ;  /* 0x0000001061107223 */ /* 0x004fe2000000003f */
[----:B------:R-:W1:Y:S01]  /*5d40*/  LDS.128 R56, [R82+0x15a0] ;  /* 0x0015a00052387984 */ /* 0x000e620000000c00 */
[----:B------:R-:W-:-:S03]  /*5d50*/  FFMA R12, R96, R13, R12 ;  /* 0x0000000d600c7223 */ /* 0x000fc6000000000c */
[----:B------:R-:W2:Y:S01]  /*5d60*/  LDS.128 R60, [R82+0x1da0] ;  /* 0x001da000523c7984 */ /* 0x000ea20000000c00 */
[C---:B------:R-:W-:Y:S02]  /*5d70*/  FFMA R36, R96.reuse, R37, R36 ;  /* 0x0000002560247223 */ /* 0x040fe40000000024 */
[C---:B------:R-:W-:Y:S01]  /*5d80*/  FFMA R32, R96.reuse, R33, R32 ;  /* 0x0000002160207223 */ /* 0x040fe20000000020 */
[----:B------:R-:W-:Y:S01]  /*5d90*/  LDS R97, [R83.X4+0x52b0] ;  /* 0x0052b00053617984 */ /* 0x000fe20000004800 */
[C---:B------:R-:W-:Y:S02]  /*5da0*/  FFMA R16, R96.reuse, R17, R16 ;  /* 0x0000001160107223 */ /* 0x040fe40000000010 */
[C---:B------:R-:W-:Y:S02]  /*5db0*/  FFMA R20, R96.reuse, R21, R20 ;  /* 0x0000001560147223 */ /* 0x040fe40000000014 */
[----:B------:R-:W-:Y:S02]  /*5dc0*/  FFMA R28, R96, R29, R28 ;  /* 0x0000001d601c7223 */ /* 0x000fe4000000001c */
[----:B------:R-:W-:Y:S01]  /*5dd0*/  FFMA R26, R91, R26, R8 ;  /* 0x0000001a5b1a7223 */ /* 0x000fe20000000008 */
[----:B------:R-:W-:Y:S01]  /*5de0*/  LDS R96, [R83.X4+0x5374] ;  /* 0x0053740053607984 */ /* 0x000fe20000004800 */
[----:B------:R-:W-:-:S02]  /*5df0*/  FFMA R44, R44, R99, R10 ;  /* 0x000000632c2c7223 */ /* 0x000fc4000000000a */
[C---:B------:R-:W-:Y:S01]  /*5e00*/  FFMA R14, R91.reuse, R14, R12 ;  /* 0x0000000e5b0e7223 */ /* 0x040fe2000000000c */
[----:B------:R-:W1:Y:S01]  /*5e10*/  LDS.128 R8, [R82+0x1b0] ;  /* 0x0001b00052087984 */ /* 0x000e620000000c00 */
        /* <DEDUP_REMOVED lines=12> */
[C---:B------:R-:W-:Y:S02]  /*5ee0*/  FFMA R14, R99.reuse, R40, R14 ;  /* 0x00000028630e7223 */ /* 0x040fe4000000000e */
[----:B------:R-:W-:Y:S02]  /*5ef0*/  FFMA R100, R100, R27, R26 ;  /* 0x0000001b64647223 */ /* 0x000fe4000000001a */
[----:B------:R-:W2:Y:S01]  /*5f00*/  LDS.128 R24, [R82+0x9b0] ;  /* 0x0009b00052187984 */ /* 0x000ea20000000c00 */
[----:B0-----:R-:W-:Y:S02]  /*5f10*/  FFMA R14, R94, R41, R14 ;  /* 0x000000295e0e7223 */ /* 0x001fe4000000000e */
[C---:B---3--:R-:W-:Y:S02]  /*5f20*/  FFMA R68, R99.reuse, R68, R38 ;  /* 0x0000004463447223 */ /* 0x048fe40000000026 */
[C---:B----4-:R-:W-:Y:S01]  /*5f30*/  FFMA R64, R99.reuse, R64, R34 ;  /* 0x0000004063407223 */ /* 0x050fe20000000022 */
[----:B------:R-:W0:Y:S01]  /*5f40*/  LDS.128 R36, [R82+0x5b0] ;  /* 0x0005b00052247984 */ /* 0x000e220000000c00 */
[----:B------:R-:W-:-:S03]  /*5f50*/  FFMA R19, R99, R52, R19 ;  /* 0x0000003463137223 */ /* 0x000fc60000000013 */
[----:B------:R-:W3:Y:S01]  /*5f60*/  LDS.128 R32, [R82+0xdb0] ;  /* 0x000db00052207984 */ /* 0x000ee20000000c00 */
[----:B------:R-:W-:Y:S02]  /*5f70*/  FFMA R42, R95, R42, R14 ;  /* 0x0000002a5f2a7223 */ /* 0x000fe4000000000e */
[----:B------:R-:W-:Y:S01]  /*5f80*/  FFMA R53, R94, R53, R19 ;  /* 0x000000355e357223 */ /* 0x000fe20000000013 */
[----:B------:R-:W-:Y:S01]  /*5f90*/  LDS.128 R12, [R82+0x19b0] ;  /* 0x0019b000520c7984 */ /* 0x000fe20000000c00 */
[----:B-----5:R-:W-:-:S03]  /*5fa0*/  FFMA R48, R99, R48, R31 ;  /* 0x0000003063307223 */ /* 0x020fc6000000001f */
[----:B------:R-:W4:Y:S04]  /*5fb0*/  LDS.128 R28, [R82+0x11b0] ;  /* 0x0011b000521c7984 */ /* 0x000f280000000c00 */
[----:B------:R-:W5:Y:S01]  /*5fc0*/  LDS.128 R16, [R82+0x15b0] ;  /* 0x0015b00052107984 */ /* 0x000f620000000c00 */
[----:B------:R-:W-:-:S04]  /*5fd0*/  FFMA R44, R94, R45, R44 ;  /* 0x0000002d5e2c7223 */ /* 0x000fc8000000002c */
[----:B------:R-:W-:Y:S02]  /*5fe0*/  FFMA R46, R95, R46, R44 ;  /* 0x0000002e5f2e7223 */ /* 0x000fe4000000002c */
[----:B------:R-:W-:Y:S02]  /*5ff0*/  FFMA R68, R94, R69, R68 ;  /* 0x000000455e447223 */ /* 0x000fe40000000044 */
[C---:B-1----:R-:W-:Y:S02]  /*6000*/  FFMA R23, R99.reuse, R56, R23 ;  /* 0x0000003863177223 */ /* 0x042fe40000000017 */
[----:B--2---:R-:W-:Y:S02]  /*6010*/  FFMA R60, R99, R60, R100 ;  /* 0x0000003c633c7223 */ /* 0x004fe40000000064 */
[----:B------:R-:W-:Y:S02]  /*6020*/  FFMA R46, R98, R47, R46 ;  /* 0x0000002f622e7223 */ /* 0x000fe4000000002e */
[----:B------:R-:W-:-:S02]  /*6030*/  FFMA R64, R94, R65, R64 ;  /* 0x000000415e407223 */ /* 0x000fc40000000040 */
[C---:B------:R-:W-:Y:S02]  /*6040*/  FFMA R70, R95.reuse, R70, R68 ;  /* 0x000000465f467223 */ /* 0x040fe40000000044 */
[C---:B------:R-:W-:Y:S02]  /*6050*/  FFMA R57, R94.reuse, R57, R23 ;  /* 0x000000395e397223 */ /* 0x040fe40000000017 */
[C---:B------:R-:W-:Y:S01]  /*6060*/  FFMA R48, R94.reuse, R49, R48 ;  /* 0x000000315e307223 */ /* 0x040fe20000000030 */
[----:B------:R-:W-:Y:S01]  /*6070*/  LDS.128 R20, [R82+0x1db0] ;  /* 0x001db00052147984 */ /* 0x000fe20000000c00 */
[----:B------:R-:W-:Y:S02]  /*6080*/  FFMA R60, R94, R61, R60 ;  /* 0x0000003d5e3c7223 */ /* 0x000fe4000000003c */
[----:B------:R-:W-:Y:S01]  /*6090*/  FFMA R46, R8, R97, R46 ;  /* 0x00000061082e7223 */ /* 0x000fe2000000002e */
[----:B------:R-:W-:Y:S01]  /*60a0*/  LDS R94, [R83.X4+0x5684] ;  /* 0x00568400535e7984 */ /* 0x000fe20000004800 */
[----:B------:R-:W-:-:S03]  /*60b0*/  FFMA R66, R95, R66, R64 ;  /* 0x000000425f427223 */ /* 0x000fc60000000040 */
[----:B------:R-:W1:Y:S01]  /*60c0*/  LDS R8, [R83.X4+0x54fc] ;  /* 0x0054fc0053087984 */ /* 0x000e620000004800 */
[C---:B------:R-:W-:Y:S02]  /*60d0*/  FFMA R53, R95.reuse, R54, R53 ;  /* 0x000000365f357223 */ /* 0x040fe40000000035 */
[C---:B------:R-:W-:Y:S02]  /*60e0*/  FFMA R57, R95.reuse, R58, R57 ;  /* 0x0000003a5f397223 */ /* 0x040fe40000000039 */
[C---:B------:R-:W-:Y:S02]  /*60f0*/  FFMA R48, R95.reuse, R50, R48 ;  /* 0x000000325f307223 */ /* 0x040fe40000000030 */
[----:B------:R-:W-:Y:S02]  /*6100*/  FFMA R62, R95, R62, R60 ;  /* 0x0000003e5f3e7223 */ /* 0x000fe4000000003c */
[C---:B------:R-:W-:Y:S01]  /*6110*/  FFMA R44, R98.reuse, R43, R42 ;  /* 0x0000002b622c7223 */ /* 0x040fe2000000002a */
[----:B------:R-:W-:Y:S01]  /*6120*/  LDS R95, [R83.X4+0x55c0] ;  /* 0x0055c000535f7984 */ /* 0x000fe20000004800 */
[----:B------:R-:W-:-:S03]  /*6130*/  FFMA R70, R98, R71, R70 ;  /* 0x0000004762467223 */ /* 0x000fc60000000046 */
[----:B------:R-:W2:Y:S01]  /*6140*/  LDS.128 R40, [R82+0x1c0] ;  /* 0x0001c00052287984 */ /* 0x000ea20000000c00 */
[C---:B------:R-:W-:Y:S02]  /*6150*/  FFMA R66, R98.reuse, R67, R66 ;  /* 0x0000004362427223 */ /* 0x040fe40000000042 */
[----:B------:R-:W-:Y:S02]  /*6160*/  FFMA R24, R97, R24, R70 ;  /* 0x0000001861187223 */ /* 0x000fe40000000046 */
[----:B------:R-:W2:Y:S01]  /*6170*/  LDS.128 R68, [R82+0x9c0] ;  /* 0x0009c00052447984 */ /* 0x000ea20000000c00 */
[C---:B------:R-:W-:Y:S02]  /*6180*/  FFMA R55, R98.reuse, R55, R53 ;  /* 0x0000003762377223 */ /* 0x040fe40000000035 */
[C---:B------:R-:W-:Y:S02]  /*6190*/  FFMA R59, R98.reuse, R59, R57 ;  /* 0x0000003b623b7223 */ /* 0x040fe40000000039 */
[----:B------:R-:W-:-:S02]  /*61a0*/  FFMA R51, R98, R51, R48 ;  /* 0x0000003362337223 */ /* 0x000fc40000000030 */
[----:B------:R-:W-:Y:S02]  /*61b0*/  FFMA R9, R96, R9, R46 ;  /* 0x0000000960097223 */ /* 0x000fe4000000002e */
[C---:B0-----:R-:W-:Y:S02]  /*61c0*/  FFMA R36, R97.reuse, R36, R44 ;  /* 0x0000002461247223 */ /* 0x041fe4000000002c */
[C---:B---3--:R-:W-:Y:S01]  /*61d0*/  FFMA R32, R97.reuse, R32, R66 ;  /* 0x0000002061207223 */ /* 0x048fe20000000042 */
[----:B------:R-:W0:Y:S04]  /*61e0*/  LDS.128 R44, [R82+0x5c0] ;  /* 0x0005c000522c7984 */ /* 0x000e280000000c00 */
[----:B------:R-:W3:Y:S01]  /*61f0*/  LDS.128 R64, [R82+0xdc0] ;  /* 0x000dc00052407984 */ /* 0x000ee20000000c00 */
[----:B----4-:R-:W-:-:S02]  /*6200*/  FFMA R28, R97, R28, R55 ;  /* 0x0000001c611c7223 */ /* 0x010fc40000000037 */
[C---:B-----5:R-:W-:Y:S01]  /*6210*/  FFMA R16, R97.reuse, R16, R59 ;  /* 0x0000001061107223 */ /* 0x060fe2000000003b */
[----:B------:R-:W-:Y:S01]  /*6220*/  LDS.128 R52, [R82+0x1dc0] ;  /* 0x001dc00052347984 */ /* 0x000fe20000000c00 */
[----:B------:R-:W-:-:S03]  /*6230*/  FFMA R12, R97, R12, R51 ;  /* 0x0000000c610c7223 */ /* 0x000fc60000000033 */
[----:B------:R-:W4:Y:S04]  /*6240*/  LDS.128 R48, [R82+0x15c0] ;  /* 0x0015c00052307984 */ /* 0x000f280000000c00 */
[----:B------:R-:W5:Y:S01]  /*6250*/  LDS.128 R56, [R82+0x19c0] ;  /* 0x0019c00052387984 */ /* 0x000f620000000c00 */
[----:B------:R-:W-:Y:S02]  /*6260*/  FFMA R10, R93, R10, R9 ;  /* 0x0000000a5d0a7223 */ /* 0x000fe40000000009 */
[----:B------:R-:W-:Y:S02]  /*6270*/  FFMA R98, R98, R63, R62 ;  /* 0x0000003f62627223 */ /* 0x000fe4000000003e */
[C---:B------:R-:W-:Y:S01]  /*6280*/  FFMA R24, R96.reuse, R25, R24 ;  /* 0x0000001960187223 */ /* 0x040fe20000000018 */
[----:B------:R-:W0:Y:S01]  /*6290*/  LDS.128 R60, [R82+0x11c0] ;  /* 0x0011c000523c7984 */ /* 0x000e220000000c00 */
[----:B------:R-:W-:-:S02]  /*62a0*/  FFMA R32, R96, R33, R32 ;  /* 0x0000002160207223 */ /* 0x000fc40000000020 */
[----:B-1----:R-:W-:Y:S02]  /*62b0*/  FFMA R10, R8, R11, R10 ;  /* 0x0000000b080a7223 */ /* 0x002fe4000000000a */
[----:B------:R-:W-:Y:S02]  /*62c0*/  FFMA R36, R96, R37, R36 ;  /* 0x0000002560247223 */ /* 0x000fe40000000024 */
[----:B------:R-:W-:Y:S02]  /*62d0*/  FFMA R26, R93, R26, R24 ;  /* 0x0000001a5d1a7223 */ /* 0x000fe40000000018 */
[----:B------:R-:W-:Y:S02]  /*62e0*/  FFMA R20, R97, R20, R98 ;  /* 0x0000001461147223 */ /* 0x000fe40000000062 */
[----:B------:R-:W-:Y:S01]  /*62f0*/  FFMA R34, R93, R34, R32 ;  /* 0x000000225d227223 */ /* 0x000fe20000000020 */
[----:B------:R-:W-:Y:S01]  /*6300*/  LDS R97, [R83.X4+0x58d0] ;  /* 0x0058d00053617984 */ /* 0x000fe20000004800 */
[----:B--2---:R-:W-:-:S02]  /*6310*/  FFMA R10, R40, R95, R10 ;  /* 0x0000005f280a7223 */ /* 0x004fc4000000000a */
[----:B------:R-:W-:Y:S01]  /*6320*/  FFMA R38, R93, R38, R36 ;  /* 0x000000265d267223 */ /* 0x000fe20000000024 */
[----:B------:R-:W1:Y:S01]  /*6330*/  LDS R40, [R83.X4+0x580c] ;  /* 0x00580c0053287984 */ /* 0x000e620000004800 */
        /* <DEDUP_REMOVED lines=8> */
[C---:B------:R-:W-:Y:S02]  /*63c0*/  FFMA R29, R93.reuse, R30, R29 ;  /* 0x0000001e5d1d7223 */ /* 0x040fe4000000001d */
[C---:B------:R-:W-:Y:S02]  /*63d0*/  FFMA R16, R93.reuse, R18, R16 ;  /* 0x000000125d107223 */ /* 0x040fe40000000010 */
[C---:B------:R-:W-:Y:S02]  /*63e0*/  FFMA R12, R93.reuse, R14, R12 ;  /* 0x0000000e5d0c7223 */ /* 0x040fe4000000000c */
[----:B------:R-:W-:Y:S02]  /*63f0*/  FFMA R20, R93, R22, R20 ;  /* 0x000000165d147223 */ /* 0x000fe40000000014 */
[----:B------:R-:W-:Y:S01]  /*6400*/  FFMA R38, R8, R39, R38 ;  /* 0x0000002708267223 */ /* 0x000fe20000000026 */
[----:B------:R-:W-:Y:S01]  /*6410*/  LDS R93, [R83.X4+0x5a58] ;  /* 0x005a5800535d7984 */ /* 0x000fe20000004800 */
[----:B------:R-:W-:-:S02]  /*6420*/  FFMA R26, R95, R68, R26 ;  /* 0x000000445f1a7223 */ /* 0x000fc4000000001a */
[C---:B------:R-:W-:Y:S02]  /*6430*/  FFMA R31, R8.reuse, R31, R29 ;  /* 0x0000001f081f7223 */ /* 0x040fe4000000001d */
[C---:B------:R-:W-:Y:S02]  /*6440*/  FFMA R19, R8.reuse, R19, R16 ;  /* 0x0000001308137223 */ /* 0x040fe40000000010 */
[C---:B------:R-:W-:Y:S02]  /*6450*/  FFMA R15, R8.reuse, R15, R12 ;  /* 0x0000000f080f7223 */ /* 0x040fe4000000000c */
[----:B------:R-:W-:Y:S02]  /*6460*/  FFMA R23, R8, R23, R20 ;  /* 0x0000001708177223 */ /* 0x000fe40000000014 */
[----:B0-----:R-:W-:Y:S02]  /*6470*/  FFMA R38, R95, R44, R38 ;  /* 0x0000002c5f267223 */ /* 0x001fe40000000026 */
[----:B------:R-:W-:-:S02]  /*6480*/  FFMA R42, R91, R42, R10 ;  /* 0x0000002a5b2a7223 */ /* 0x000fc4000000000a */
[----:B---3--:R-:W-:Y:S01]  /*6490*/  FFMA R64, R95, R64, R34 ;  /* 0x000000405f407223 */ /* 0x008fe20000000022 */
[----:B------:R-:W0:Y:S01]  /*64a0*/  LDS.128 R8, [R82+0x1d0] ;  /* 0x0001d00052087984 */ /* 0x000e220000000c00 */
[----:B------:R-:W-:-:S03]  /*64b0*/  FFMA R26, R94, R69, R26 ;  /* 0x000000455e1a7223 */ /* 0x000fc6000000001a */
[----:B------:R-:W2:Y:S01]  /*64c0*/  LDS.128 R32, [R82+0x9d0] ;  /* 0x0009d00052207984 */ /* 0x000ea20000000c00 */
[----:B------:R-:W-:Y:S02]  /*64d0*/  FFMA R45, R94, R45, R38 ;  /* 0x0000002d5e2d7223 */ /* 0x000fe40000000026 */
[----:B------:R-:W-:Y:S01]  /*64e0*/  FFMA R70, R91, R70, R26 ;  /* 0x000000465b467223 */ /* 0x000fe2000000001a */
[----:B------:R-:W3:Y:S01]  /*64f0*/  LDS.128 R36, [R82+0x5d0] ;  /* 0x0005d00052247984 */ /* 0x000ee20000000c00 */
[C---:B----4-:R-:W-:Y:S02]  /*6500*/  FFMA R48, R95.reuse, R48, R19 ;  /* 0x000000305f307223 */ /* 0x050fe40000000013 */
[C---:B-----5:R-:W-:Y:S01]  /*6510*/  FFMA R56, R95.reuse, R56, R15 ;  /* 0x000000385f387223 */ /* 0x060fe2000000000f */
[----:B------:R-:W4:Y:S01]  /*6520*/  LDS.128 R24, [R82+0xdd0] ;  /* 0x000dd00052187984 */ /* 0x000f220000000c00 */
[----:B------:R-:W-:-:S03]  /*6530*/  FFMA R52, R95, R52, R23 ;  /* 0x000000345f347223 */ /* 0x000fc60000000017 */
[----:B------:R-:W5:Y:S04]  /*6540*/  LDS.128 R12, [R82+0x11d0] ;  /* 0x0011d000520c7984 */ /* 0x000f680000000c00 */
[----:B------:R-:W0:Y:S04]  /*6550*/  LDS.128 R16, [R82+0x15d0] ;  /* 0x0015d00052107984 */ /* 0x000e280000000c00 */
[----:B------:R-:W0:Y:S01]  /*6560*/  LDS.128 R20, [R82+0x19d0] ;  /* 0x0019d00052147984 */ /* 0x000e220000000c00 */
[----:B------:R-:W-:Y:S02]  /*6570*/  FFMA R31, R95, R60, R31 ;  /* 0x0000003c5f1f7223 */ /* 0x000fe4000000001f */
[C---:B------:R-:W-:Y:S01]  /*6580*/  FFMA R64, R94.reuse, R65, R64 ;  /* 0x000000415e407223 */ /* 0x040fe20000000040 */
[----:B------:R-:W-:Y:S01]  /*6590*/  LDS R95, [R83.X4+0x5be0] ;  /* 0x005be000535f7984 */ /* 0x000fe20000004800 */
[----:B------:R-:W-:-:S03]  /*65a0*/  FFMA R61, R94, R61, R31 ;  /* 0x0000003d5e3d7223 */ /* 0x000fc6000000001f */
[----:B------:R-:W3:Y:S01]  /*65b0*/  LDS.128 R28, [R82+0x1dd0] ;  /* 0x001dd000521c7984 */ /* 0x000ee20000000c00 */
[C---:B------:R-:W-:Y:S02]  /*65c0*/  FFMA R48, R94.reuse, R49, R48 ;  /* 0x000000315e307223 */ /* 0x040fe40000000030 */
[C---:B------:R-:W-:Y:S02]  /*65d0*/  FFMA R56, R94.reuse, R57, R56 ;  /* 0x000000395e387223 */ /* 0x040fe40000000038 */
[----:B------:R-:W-:Y:S02]  /*65e0*/  FFMA R52, R94, R53, R52 ;  /* 0x000000355e347223 */ /* 0x000fe40000000034 */
[C---:B------:R-:W-:Y:S01]  /*65f0*/  FFMA R61, R91.reuse, R62, R61 ;  /* 0x0000003e5b3d7223 */ /* 0x040fe2000000003d */
[----:B------:R-:W5:Y:S01]  /*6600*/  LDS R94, [R83.X4+0x5b1c] ;  /* 0x005b1c00535e7984 */ /* 0x000f620000004800 */
[C---:B------:R-:W-:Y:S02]  /*6610*/  FFMA R46, R91.reuse, R46, R45 ;  /* 0x0000002e5b2e7223 */ /* 0x040fe4000000002d */
[----:B------:R-:W-:-:S02]  /*6620*/  FFMA R66, R91, R66, R64 ;  /* 0x000000425b427223 */ /* 0x000fc40000000040 */
[C---:B------:R-:W-:Y:S02]  /*6630*/  FFMA R48, R91.reuse, R50, R48 ;  /* 0x000000325b307223 */ /* 0x040fe40000000030 */
[C---:B------:R-:W-:Y:S02]  /*6640*/  FFMA R56, R91.reuse, R58, R56 ;  /* 0x0000003a5b387223 */ /* 0x040fe40000000038 */
[C---:B-1----:R-:W-:Y:S02]  /*6650*/  FFMA R42, R40.reuse, R43, R42 ;  /* 0x0000002b282a7223 */ /* 0x042fe4000000002a */
[C---:B------:R-:W-:Y:S02]  /*6660*/  FFMA R70, R40.reuse, R71, R70 ;  /* 0x0000004728467223 */ /* 0x040fe40000000046 */
[----:B------:R-:W-:Y:S02]  /*6670*/  FFMA R52, R91, R54, R52 ;  /* 0x000000365b347223 */ /* 0x000fe40000000034 */
[C---:B------:R-:W-:Y:S01]  /*6680*/  FFMA R63, R40.reuse, R63, R61 ;  /* 0x0000003f283f7223 */ /* 0x040fe2000000003d */
[----:B------:R-:W-:Y:S01]  /*6690*/  LDS R91, [R83.X4+0x5d68] ;  /* 0x005d6800535b7984 */ /* 0x000fe20000004800 */
[----:B------:R-:W-:-:S02]  /*66a0*/  FFMA R46, R40, R47, R46 ;  /* 0x0000002f282e7223 */ /* 0x000fc4000000002e */
[C---:B------:R-:W-:Y:S02]  /*66b0*/  FFMA R67, R40.reuse, R67, R66 ;  /* 0x0000004328437223 */ /* 0x040fe40000000042 */
[C---:B------:R-:W-:Y:S02]  /*66c0*/  FFMA R60, R40.reuse, R51, R48 ;  /* 0x00000033283c7223 */ /* 0x040fe40000000030 */
[----:B------:R-:W-:Y:S01]  /*66d0*/  FFMA R61, R40, R59, R56 ;  /* 0x0000003b283d7223 */ /* 0x000fe20000000038 */
[----:B------:R-:W-:Y:S01]  /*66e0*/  LDS.128 R48, [R82+0x9e0] ;  /* 0x0009e00052307984 */ /* 0x000fe20000000c00 */
[----:B0-----:R-:W-:Y:S02]  /*66f0*/  FFMA R44, R8, R97, R42 ;  /* 0x00000061082c7223 */ /* 0x001fe4000000002a */
[----:B--2---:R-:W-:Y:S01]  /*6700*/  FFMA R70, R97, R32, R70 ;  /* 0x0000002061467223 */ /* 0x004fe20000000046 */
[----:B------:R-:W-:Y:S01]  /*6710*/  LDS.128 R56, [R82+0x11e0] ;  /* 0x0011e00052387984 */ /* 0x000fe20000000c00 */
[----:B------:R-:W-:-:S03]  /*6720*/  FFMA R8, R40, R55, R52 ;  /* 0x0000003728087223 */ /* 0x000fc60000000034 */
[----:B------:R-:W0:Y:S01]  /*6730*/  LDS.128 R40, [R82+0x1e0] ;  /* 0x0001e00052287984 */ /* 0x000e220000000c00 */
[C---:B------:R-:W-:Y:S02]  /*6740*/  FFMA R9, R96.reuse, R9, R44 ;  /* 0x0000000960097223 */ /* 0x040fe4000000002c */
[C---:B---3--:R-:W-:Y:S01]  /*6750*/  FFMA R36, R97.reuse, R36, R46 ;  /* 0x0000002461247223 */ /* 0x048fe2000000002e */
[----:B------:R-:W1:Y:S01]  /*6760*/  LDS R32, [R83.X4+0x5ca4] ;  /* 0x005ca40053207984 */ /* 0x000e620000004800 */
[----:B------:R-:W-:Y:S02]  /*6770*/  FFMA R33, R96, R33, R70 ;  /* 0x0000002160217223 */ /* 0x000fe40000000046 */
[C---:B----4-:R-:W-:Y:S01]  /*6780*/  FFMA R24, R97.reuse, R24, R67 ;  /* 0x0000001861187223 */ /* 0x050fe20000000043 */
[----:B------:R-:W2:Y:S01]  /*6790*/  LDS.128 R52, [R82+0x5e0] ;  /* 0x0005e00052347984 */ /* 0x000ea20000000c00 */
[C---:B-----5:R-:W-:Y:S02]  /*67a0*/  FFMA R12, R97.reuse, R12, R63 ;  /* 0x0000000c610c7223 */ /* 0x060fe4000000003f */
[C---:B------:R-:W-:Y:S01]  /*67b0*/  FFMA R16, R97.reuse, R16, R60 ;  /* 0x0000001061107223 */ /* 0x040fe2000000003c */
[----:B------:R-:W3:Y:S01]  /*67c0*/  LDS.128 R44, [R82+0xde0] ;  /* 0x000de000522c7984 */ /* 0x000ee20000000c00 */
[----:B------:R-:W-:-:S03]  /*67d0*/  FFMA R20, R97, R20, R61 ;  /* 0x0000001461147223 */ /* 0x000fc6000000003d */
[----:B------:R-:W4:Y:S04]  /*67e0*/  LDS.128 R68, [R82+0x15e0] ;  /* 0x0015e00052447984 */ /* 0x000f280000000c00 */
[----:B------:R-:W5:Y:S04]  /*67f0*/  LDS.128 R64, [R82+0x19e0] ;  /* 0x0019e00052407984 */ /* 0x000f680000000c00 */
[----:B------:R-:W1:Y:S01]  /*6800*/  LDS.128 R60, [R82+0x1de0] ;  /* 0x001de000523c7984 */ /* 0x000e620000000c00 */
[----:B------:R-:W-:Y:S02]  /*6810*/  FFMA R8, R97, R28, R8 ;  /* 0x0000001c61087223 */ /* 0x000fe40000000008 */
[----:B------:R-:W-:-:S02]  /*6820*/  FFMA R25, R96, R25, R24 ;  /* 0x0000001960197223 */ /* 0x000fc40000000018 */
[----:B------:R-:W-:Y:S02]  /*6830*/  FFMA R10, R93, R10, R9 ;  /* 0x0000000a5d0a7223 */ /* 0x000fe40000000009 */
[C---:B------:R-:W-:Y:S02]  /*6840*/  FFMA R36, R96.reuse, R37, R36 ;  /* 0x0000002560247223 */ /* 0x040fe40000000024 */
[C---:B------:R-:W-:Y:S02]  /*6850*/  FFMA R13, R96.reuse, R13, R12 ;  /* 0x0000000d600d7223 */ /* 0x040fe4000000000c */
[C---:B------:R-:W-:Y:S02]  /*6860*/  FFMA R17, R96.reuse, R17, R16 ;  /* 0x0000001160117223 */ /* 0x040fe40000000010 */
[C---:B------:R-:W-:Y:S02]  /*6870*/  FFMA R20, R96.reuse, R21, R20 ;  /* 0x0000001560147223 */ /* 0x040fe40000000014 */
[----:B------:R-:W-:-:S02]  /*6880*/  FFMA R8, R96, R29, R8 ;  /* 0x0000001d60087223 */ /* 0x000fc40000000008 */
[C---:B------:R-:W-:Y:S02]  /*6890*/  FFMA R25, R93.reuse, R26, R25 ;  /* 0x0000001a5d197223 */ /* 0x040fe40000000019 */
[C---:B------:R-:W-:Y:S02]  /*68a0*/  FFMA R38, R93.reuse, R38, R36 ;  /* 0x000000265d267223 */ /* 0x040fe40000000024 */
[C---:B------:R-:W-:Y:S02]  /*68b0*/  FFMA R34, R93.reuse, R34, R33 ;  /* 0x000000225d227223 */ /* 0x040fe40000000021 */
[C---:B------:R-:W-:Y:S02]  /*68c0*/  FFMA R13, R93.reuse, R14, R13 ;  /* 0x0000000e5d0d7223 */ /* 0x040fe4000000000d */
[----:B------:R-:W-:Y:S02]  /*68d0*/  FFMA R17, R93, R18, R17 ;  /* 0x000000125d117223 */ /* 0x000fe40000000011 */
[----:B------:R-:W-:-:S02]  /*68e0*/  FFMA R10, R94, R11, R10 ;  /* 0x0000000b5e0a7223 */ /* 0x000fc4000000000a */
[C---:B------:R-:W-:Y:S02]  /*68f0*/  FFMA R20, R93.reuse, R22, R20 ;  /* 0x000000165d147223 */ /* 0x040fe40000000014 */
[----:B------:R-:W-:Y:S02]  /*6900*/  FFMA R8, R93, R30, R8 ;  /* 0x0000001e5d087223 */ /* 0x000fe40000000008 */
[C---:B------:R-:W-:Y:S01]  /*6910*/  FFMA R27, R94.reuse, R27, R25 ;  /* 0x0000001b5e1b7223 */ /* 0x040fe20000000019 */
[----:B------:R-:W-:Y:S01]  /*6920*/  LDS R93, [R83.X4+0x6078] ;  /* 0x00607800535d7984 */ /* 0x000fe20000004800 */
[----:B------:R-:W-:Y:S02]  /*6930*/  FFMA R38, R94, R39, R38 ;  /* 0x000000275e267223 */ /* 0x000fe40000000026 */
[----:B0-----:R-:W-:Y:S02]  /*6940*/  FFMA R10, R40, R95, R10 ;  /* 0x0000005f280a7223 */ /* 0x001fe4000000000a */
[C---:B------:R-:W-:Y:S01]  /*6950*/  FFMA R34, R94.reuse, R35, R34 ;  /* 0x000000235e227223 */ /* 0x040fe20000000022 */
[----:B------:R-:W0:Y:S01]  /*6960*/  LDS R40, [R83.X4+0x5e2c] ;  /* 0x005e2c0053287984 */ /* 0x000e220000004800 */
[----:B------:R-:W-:-:S02]  /*6970*/  FFMA R13, R94, R15, R13 ;  /* 0x0000000f5e0d7223 */ /* 0x000fc4000000000d */
[C---:B------:R-:W-:Y:S02]  /*6980*/  FFMA R24, R94.reuse, R19, R17 ;  /* 0x000000135e187223 */ /* 0x040fe40000000011 */
[C---:B------:R-:W-:Y:S01]  /*6990*/  FFMA R25, R94.reuse, R23, R20 ;  /* 0x000000175e197223 */ /* 0x040fe20000000014 */
[----:B------:R-:W-:Y:S01]  /*69a0*/  LDS.128 R16, [R82+0x9f0] ;  /* 0x0009f00052107984 */ /* 0x000fe20000000c00 */
[----:B------:R-:W-:Y:S02]  /*69b0*/  FFMA R31, R94, R31, R8 ;  /* 0x0000001f5e1f7223 */ /* 0x000fe40000000008 */
[----:B-1----:R-:W-:Y:S01]  /*69c0*/  FFMA R10, R32, R41, R10 ;  /* 0x00000029200a7223 */ /* 0x002fe2000000000a */
[----:B------:R-:W-:Y:S01]  /*69d0*/  LDS.128 R20, [R82+0xdf0] ;  /* 0x000df00052147984 */ /* 0x000fe20000000c00 */
[C---:B--2---:R-:W-:Y:S02]  /*69e0*/  FFMA R38, R95.reuse, R52, R38 ;  /* 0x000000345f267223 */ /* 0x044fe40000000026 */
[C---:B------:R-:W-:Y:S01]  /*69f0*/  FFMA R34, R95.reuse, R48, R34 ;  /* 0x000000305f227223 */ /* 0x040fe20000000022 */
[----:B------:R-:W-:Y:S01]  /*6a00*/  LDS R41, [R83.X4+0x5ef0] ;  /* 0x005ef00053297984 */ /* 0x000fe20000004800 */
[----:B---3--:R-:W-:-:S02]  /*6a10*/  FFMA R27, R95, R44, R27 ;  /* 0x0000002c5f1b7223 */ /* 0x008fc4000000001b */
[C---:B------:R-:W-:Y:S01]  /*6a20*/  FFMA R13, R95.reuse, R56, R13 ;  /* 0x000000385f0d7223 */ /* 0x040fe2000000000d */
[----:B------:R-:W-:Y:S01]  /*6a30*/  LDS R44, [R83.X4+0x5fb4] ;  /* 0x005fb400532c7984 */ /* 0x000fe20000004800 */
[C---:B----4-:R-:W-:Y:S02]  /*6a40*/  FFMA R24, R95.reuse, R68, R24 ;  /* 0x000000445f187223 */ /* 0x050fe40000000018 */
[C---:B-----5:R-:W-:Y:S02]  /*6a50*/  FFMA R25, R95.reuse, R64, R25 ;  /* 0x000000405f197223 */ /* 0x060fe40000000019 */
[----:B------:R-:W-:Y:S02]  /*6a60*/  FFMA R31, R95, R60, R31 ;  /* 0x0000003c5f1f7223 */ /* 0x000fe4000000001f */
[----:B------:R-:W-:Y:S02]  /*6a70*/  FFMA R42, R91, R42, R10 ;  /* 0x0000002a5b2a7223 */ /* 0x000fe4000000000a */
[C---:B------:R-:W-:Y:S01]  /*6a80*/  FFMA R53, R32.reuse, R53, R38 ;  /* 0x0000003520357223 */ /* 0x040fe20000000026 */
[----:B------:R-:W1:Y:S01]  /*6a90*/  LDS.128 R8, [R82+0x1f0] ;  /* 0x0001f00052087984 */ /* 0x000e620000000c00 */
[----:B------:R-:W-:-:S02]  /*6aa0*/  FFMA R49, R32, R49, R34 ;  /* 0x0000003120317223 */ /* 0x000fc40000000022 */
[C---:B------:R-:W-:Y:S01]  /*6ab0*/  FFMA R45, R32.reuse, R45, R27 ;  /* 0x0000002d202d7223 */ /* 0x040fe2000000001b */
[----:B------:R-:W-:Y:S01]  /*6ac0*/  LDS.128 R36, [R82+0x1df0] ;  /* 0x001df00052247984 */ /* 0x000fe20000000c00 */
[C---:B------:R-:W-:Y:S02]  /*6ad0*/  FFMA R57, R32.reuse, R57, R13 ;  /* 0x0000003920397223 */ /* 0x040fe4000000000d */
[C---:B------:R-:W-:Y:S01]  /*6ae0*/  FFMA R69, R32.reuse, R69, R24 ;  /* 0x0000004520457223 */ /* 0x040fe20000000018 */
[----:B------:R-:W2:Y:S01]  /*6af0*/  LDS.128 R12, [R82+0x5f0] ;  /* 0x0005f000520c7984 */ /* 0x000ea20000000c00 */
[C---:B------:R-:W-:Y:S02]  /*6b00*/  FFMA R65, R32.reuse, R65, R25 ;  /* 0x0000004120417223 */ /* 0x040fe40000000019 */
[----:B------:R-:W-:Y:S01]  /*6b10*/  FFMA R61, R32, R61, R31 ;  /* 0x0000003d203d7223 */ /* 0x000fe2000000001f */
[----:B------:R-:W3:Y:S04]  /*6b20*/  LDS.128 R24, [R82+0x11f0] ;  /* 0x0011f00052187984 */ /* 0x000ee80000000c00 */
[----:B------:R-:W4:Y:S04]  /*6b30*/  LDS.128 R28, [R82+0x15f0] ;  /* 0x0015f000521c7984 */ /* 0x000f280000000c00 */
[----:B------:R-:W5:Y:S01]  /*6b40*/  LDS.128 R32, [R82+0x19f0] ;  /* 0x0019f00052207984 */ /* 0x000f620000000c00 */
[----:B------:R-:W-:-:S03]  /*6b50*/  FFMA R45, R91, R46, R45 ;  /* 0x0000002e5b2d7223 */ /* 0x000fc6000000002d */
[----:B------:R-:W5:Y:S01]  /*6b60*/  LDS R46, [R83.X4+0x613c] ;  /* 0x00613c00532e7984 */ /* 0x000f620000004800 */
[----:B------:R-:W-:Y:S01]  /*6b70*/  FFMA R53, R91, R54, R53 ;  /* 0x000000365b357223 */ /* 0x000fe20000000035 */
[----:B------:R-:W-:Y:S01]  /*6b80*/  IADD3 R81, R81, 0x1, RZ ;  /* 0x0000000151517810 */ /* 0x000fe20007ffe0ff */
[C---:B------:R-:W-:Y:S02]  /*6b90*/  FFMA R49, R91.reuse, R50, R49 ;  /* 0x000000325b317223 */ /* 0x040fe40000000031 */
[C---:B------:R-:W-:Y:S02]  /*6ba0*/  FFMA R57, R91.reuse, R58, R57 ;  /* 0x0000003a5b397223 */ /* 0x040fe40000000039 */
[C---:B------:R-:W-:Y:S02]  /*6bb0*/  FFMA R69, R91.reuse, R70, R69 ;  /* 0x000000465b457223 */ /* 0x040fe40000000045 */
[C---:B------:R-:W-:Y:S02]  /*6bc0*/  FFMA R65, R91.reuse, R66, R65 ;  /* 0x000000425b417223 */ /* 0x040fe40000000041 */
[----:B------:R-:W-:Y:S01]  /*6bd0*/  FFMA R61, R91, R62, R61 ;  /* 0x0000003e5b3d7223 */ /* 0x000fe2000000003d */
[----:B------:R-:W-:Y:S01]  /*6be0*/  ISETP.NE.AND P0, PT, R81, 0x10, PT ;  /* 0x000000105100780c */ /* 0x000fe20003f05270 */
[----:B0-----:R-:W-:-:S02]  /*6bf0*/  FFMA R42, R40, R43, R42 ;  /* 0x0000002b282a7223 */ /* 0x001fc4000000002a */
[C---:B------:R-:W-:Y:S02]  /*6c00*/  FFMA R53, R40.reuse, R55, R53 ;  /* 0x0000003728357223 */ /* 0x040fe40000000035 */
[C---:B------:R-:W-:Y:S02]  /*6c10*/  FFMA R49, R40.reuse, R51, R49 ;  /* 0x0000003328317223 */ /* 0x040fe40000000031 */
[C---:B------:R-:W-:Y:S02]  /*6c20*/  FFMA R45, R40.reuse, R47, R45 ;  /* 0x0000002f282d7223 */ /* 0x040fe4000000002d */
[C---:B------:R-:W-:Y:S02]  /*6c30*/  FFMA R57, R40.reuse, R59, R57 ;  /* 0x0000003b28397223 */ /* 0x040fe40000000039 */
[C---:B------:R-:W-:Y:S02]  /*6c40*/  FFMA R69, R40.reuse, R71, R69 ;  /* 0x0000004728457223 */ /* 0x040fe40000000045 */
[----:B------:R-:W-:-:S02]  /*6c50*/  FFMA R65, R40, R67, R65 ;  /* 0x0000004328417223 */ /* 0x000fc40000000041 */
[----:B------:R-:W-:Y:S02]  /*6c60*/  FFMA R61, R40, R63, R61 ;  /* 0x0000003f283d7223 */ /* 0x000fe4000000003d */
[----:B-1----:R-:W-:Y:S02]  /*6c70*/  FFMA R8, R8, R41, R42 ;  /* 0x0000002908087223 */ /* 0x002fe4000000002a */
[C---:B--2---:R-:W-:Y:S02]  /*6c80*/  FFMA R12, R41.reuse, R12, R53 ;  /* 0x0000000c290c7223 */ /* 0x044fe40000000035 */
[C---:B------:R-:W-:Y:S02]  /*6c90*/  FFMA R16, R41.reuse, R16, R49 ;  /* 0x0000001029107223 */ /* 0x040fe40000000031 */
[C---:B------:R-:W-:Y:S02]  /*6ca0*/  FFMA R20, R41.reuse, R20, R45 ;  /* 0x0000001429147223 */ /* 0x040fe4000000002d */
[----:B---3--:R-:W-:-:S02]  /*6cb0*/  FFMA R24, R41, R24, R57 ;  /* 0x0000001829187223 */ /* 0x008fc40000000039 */
[C---:B----4-:R-:W-:Y:S02]  /*6cc0*/  FFMA R28, R41.reuse, R28, R69 ;  /* 0x0000001c291c7223 */ /* 0x050fe40000000045 */
[C---:B-----5:R-:W-:Y:S02]  /*6cd0*/  FFMA R32, R41.reuse, R32, R65 ;  /* 0x0000002029207223 */ /* 0x060fe40000000041 */
[----:B------:R-:W-:Y:S02]  /*6ce0*/  FFMA R36, R41, R36, R61 ;  /* 0x0000002429247223 */ /* 0x000fe4000000003d */
        /* <DEDUP_REMOVED lines=10> */
[C---:B------:R-:W-:Y:S02]  /*6d90*/  FFMA R16, R93.reuse, R18, R16 ;  /* 0x000000125d107223 */ /* 0x040fe40000000010 */
[C---:B------:R-:W-:Y:S02]  /*6da0*/  FFMA R20, R93.reuse, R22, R20 ;  /* 0x000000165d147223 */ /* 0x040fe40000000014 */
[C---:B------:R-:W-:Y:S02]  /*6db0*/  FFMA R24, R93.reuse, R26, R24 ;  /* 0x0000001a5d187223 */ /* 0x040fe40000000018 */
[C---:B------:R-:W-:Y:S02]  /*6dc0*/  FFMA R28, R93.reuse, R30, R28 ;  /* 0x0000001e5d1c7223 */ /* 0x040fe4000000001c */
        /* <DEDUP_REMOVED lines=9> */
[----:B------:R-:W-:Y:S01]  /*6e60*/  FFMA R62, R46, R39, R36 ;  /* 0x000000272e3e7223 */ /* 0x000fe20000000024 */
[----:B------:R-:W-:Y:S01]  /*6e70*/  @!P0 CALL.REL.NOINC `(.L_x_0) ;  /* 0x0000001000008944 */ /* 0x000fe20003c00000 */
[----:B------:R-:W-:Y:S05]  /*6e80*/  BRA `(.L_x_1) ;  /* 0xffff99e000007947 */ /* 0x000fea000383ffff */
.L_x_0:
[----:B------:R-:W-:-:S04]  /*6e90*/  IMAD R5, R3, 0x310, R0 ;  /* 0x0000031003057824 */ /* 0x000fc800078e0200 */
[----:B------:R-:W-:-:S05]  /*6ea0*/  IMAD.WIDE R4, R5, R4, c[0x0][0x170] ;  /* 0x00005c0005047625 */ /* 0x000fca00078e0204 */
[----:B------:R-:W-:Y:S04]  /*6eb0*/  STG.E [R4.64], R12 ;  /* 0x0000000c04007986 */ /* 0x000fe8000c101904 */
[----:B------:R-:W-:Y:S04]  /*6ec0*/  STG.E [R4.64+0x188], R32 ;  /* 0x0001882004007986 */ /* 0x000fe8000c101904 */
[----:B------:R-:W-:Y:S04]  /*6ed0*/  STG.E [R4.64+0x310], R48 ;  /* 0x0003103004007986 */ /* 0x000fe8000c101904 */
[----:B------:R-:W-:Y:S04]  /*6ee0*/  STG.E [R4.64+0x498], R49 ;  /* 0x0004983104007986 */ /* 0x000fe8000c101904 */
[----:B------:R-:W-:Y:S04]  /*6ef0*/  STG.E [R4.64+0x620], R54 ;  /* 0x0006203604007986 */ /* 0x000fe8000c101904 */
[----:B------:R-:W-:Y:S04]  /*6f00*/  STG.E [R4.64+0x7a8], R65 ;  /* 0x0007a84104007986 */ /* 0x000fe8000c101904 */
[----:B------:R-:W-:Y:S04]  /*6f10*/  STG.E [R4.64+0x930], R55 ;  /* 0x0009303704007986 */ /* 0x000fe8000c101904 */
[----:B------:R-:W-:Y:S01]  /*6f20*/  STG.E [R4.64+0xab8], R62 ;  /* 0x000ab83e04007986 */ /* 0x000fe2000c101904 */
[----:B------:R-:W-:Y:S05]  /*6f30*/  EXIT ;  /* 0x000000000000794d */ /* 0x000fea0003800000 */
.L_x_2:
[----:B------:R-:W-:-:S00]  /*6f40*/  BRA `(.L_x_2) ;  /* 0xfffffff000007947 */ /* 0x000fc0000383ffff */
[----:B------:R-:W-:-:S00]  /*6f50*/  NOP ;  /* 0x0000000000007918 */ /* 0x000fc00000000000 */
        /* <DEDUP_REMOVED lines=10> */
.L_x_3:


//--------------------- .nv.shared.candidate3     --------------------------
	.section	.nv.shared.candidate3,"aw",@nobits
	.align	4
.nv.shared.candidate3:
	.zero		33280
